	.target	sm_90a

	.elftype	@"ET_EXEC"


//--------------------- .note.nv.tkinfo           --------------------------
	.section	.note.nv.tkinfo,"",@"SHT_NOTE"
	.sectionflags	@"SHF_NOTE_NV_TKINFO"
	.tkinfo
        /*0018*/ 	.word	0x00000002
        /*0030*/ 	.string	""
        /*0030*/ 	.string	"ptxas"
        /*0030*/ 	.string	"Cuda compilation tools, release 13.0, V13.0.88"
        /*0030*/ 	.string	"Build cuda_13.0.r13.0/compiler.36424714_0"
        /*0030*/ 	.string	"-arch sm_90a -m 64 "



//--------------------- .note.nv.cuinfo           --------------------------
	.section	.note.nv.cuinfo,"",@"SHT_NOTE"
	.sectionflags	@"SHF_NOTE_NV_CUINFO"
        /*0018*/ 	.short	0x0002
        /*001a*/ 	.short	0x005a
        /*001c*/ 	.short	0x0082
	.zero		2


//--------------------- .nv.info                  --------------------------
	.section	.nv.info,"",@"SHT_CUDA_INFO"
	.align	4


	//----- nvinfo : EIATTR_REGCOUNT
	.align		4
        /*0000*/ 	.byte	0x04, 0x2f
        /*0002*/ 	.short	(.L_12 - .L_11)
	.align		4
.L_11:
        /*0004*/ 	.word	index@(_ZN7cutlass13device_kernelINS_4conv6kernel13ConvUniversalINS1_16ConvProblemShapeILNS1_8OperatorE0ELi2EEENS1_10collective14CollectiveConvINS1_46MainloopSm90TmaGmmaWarpSpecializedImplicitGemmILS5_0ELi7ELi2EN4cute5tupleIJNSA_1CILi1EEESD_SD_EEENS1_36KernelImplicitTmaWarpSpecializedSm90ELi1EEENSB_IJNSC_ILi64EEESH_NSB_IJSH_EEEEEENS_10tfloat32_tESK_NSA_8TiledMMAINSA_8MMA_AtomIJNSA_4SM904GMMA29MMA_64x64x8_F32TF32TF32_SS_TNILNSO_7ScaleInE1ELSQ_1EEEEEENSA_6LayoutISE_NSB_IJNSC_ILi0EEESU_SU_EEEEENSB_IJNSA_10UnderscoreESX_SX_EEEEENS7_6detail26Sm90ImplicitGemmTileTraitsINSA_20SM90_TMA_LOAD_IM2COLENSA_14ComposedLayoutINSA_7SwizzleILi3ELi4ELi3EEENSA_18smem_ptr_flag_bitsILi32EEENST_INSB_IJNSB_IJNSC_ILi8EEES18_EEENSB_IJNSC_ILi32EEENSC_ILi2EEEEEENSB_IJSD_NSC_ILi7EEEEEEEEENSB_IJNSB_IJS1A_NSC_ILi512EEEEEENSB_IJSD_NSC_ILi256EEEEEENSB_IJSU_NSC_ILi4096EEEEEEEEEEEEEvEENS11_INSA_13SM90_TMA_LOADES1O_vEEEENS_8epilogue10collective6detail29Sm90TmaWarpSpecializedAdapterINS1U_15DefaultEpilogueISK_NSB_IJNSB_IJlllEEESD_SU_EEES1Z_NS1T_6thread17LinearCombinationISK_Li1EffLNS20_9ScaleType4KindE0ELNS_15FloatRoundStyleE2ESK_EENS_4gemm15EpilogueDefaultEEEEEvvEEEEvNT_6ParamsE)
        /*0008*/ 	.word	0x0000003a


	//----- nvinfo : EIATTR_FRAME_SIZE
	.align		4
.L_12:
        /*000c*/ 	.byte	0x04, 0x11
        /*000e*/ 	.short	(.L_14 - .L_13)
	.align		4
.L_13:
        /*0010*/ 	.word	index@(_ZN7cutlass13device_kernelINS_4conv6kernel13ConvUniversalINS1_16ConvProblemShapeILNS1_8OperatorE0ELi2EEENS1_10collective14CollectiveConvINS1_46MainloopSm90TmaGmmaWarpSpecializedImplicitGemmILS5_0ELi7ELi2EN4cute5tupleIJNSA_1CILi1EEESD_SD_EEENS1_36KernelImplicitTmaWarpSpecializedSm90ELi1EEENSB_IJNSC_ILi64EEESH_NSB_IJSH_EEEEEENS_10tfloat32_tESK_NSA_8TiledMMAINSA_8MMA_AtomIJNSA_4SM904GMMA29MMA_64x64x8_F32TF32TF32_SS_TNILNSO_7ScaleInE1ELSQ_1EEEEEENSA_6LayoutISE_NSB_IJNSC_ILi0EEESU_SU_EEEEENSB_IJNSA_10UnderscoreESX_SX_EEEEENS7_6detail26Sm90ImplicitGemmTileTraitsINSA_20SM90_TMA_LOAD_IM2COLENSA_14ComposedLayoutINSA_7SwizzleILi3ELi4ELi3EEENSA_18smem_ptr_flag_bitsILi32EEENST_INSB_IJNSB_IJNSC_ILi8EEES18_EEENSB_IJNSC_ILi32EEENSC_ILi2EEEEEENSB_IJSD_NSC_ILi7EEEEEEEEENSB_IJNSB_IJS1A_NSC_ILi512EEEEEENSB_IJSD_NSC_ILi256EEEEEENSB_IJSU_NSC_ILi4096EEEEEEEEEEEEEvEENS11_INSA_13SM90_TMA_LOADES1O_vEEEENS_8epilogue10collective6detail29Sm90TmaWarpSpecializedAdapterINS1U_15DefaultEpilogueISK_NSB_IJNSB_IJlllEEESD_SU_EEES1Z_NS1T_6thread17LinearCombinationISK_Li1EffLNS20_9ScaleType4KindE0ELNS_15FloatRoundStyleE2ESK_EENS_4gemm15EpilogueDefaultEEEEEvvEEEEvNT_6ParamsE)
        /*0014*/ 	.word	0x00000000


	//----- nvinfo : EIATTR_MIN_STACK_SIZE
	.align		4
.L_14:
        /*0018*/ 	.byte	0x04, 0x12
        /*001a*/ 	.short	(.L_16 - .L_15)
	.align		4
.L_15:
        /*001c*/ 	.word	index@(_ZN7cutlass13device_kernelINS_4conv6kernel13ConvUniversalINS1_16ConvProblemShapeILNS1_8OperatorE0ELi2EEENS1_10collective14CollectiveConvINS1_46MainloopSm90TmaGmmaWarpSpecializedImplicitGemmILS5_0ELi7ELi2EN4cute5tupleIJNSA_1CILi1EEESD_SD_EEENS1_36KernelImplicitTmaWarpSpecializedSm90ELi1EEENSB_IJNSC_ILi64EEESH_NSB_IJSH_EEEEEENS_10tfloat32_tESK_NSA_8TiledMMAINSA_8MMA_AtomIJNSA_4SM904GMMA29MMA_64x64x8_F32TF32TF32_SS_TNILNSO_7ScaleInE1ELSQ_1EEEEEENSA_6LayoutISE_NSB_IJNSC_ILi0EEESU_SU_EEEEENSB_IJNSA_10UnderscoreESX_SX_EEEEENS7_6detail26Sm90ImplicitGemmTileTraitsINSA_20SM90_TMA_LOAD_IM2COLENSA_14ComposedLayoutINSA_7SwizzleILi3ELi4ELi3EEENSA_18smem_ptr_flag_bitsILi32EEENST_INSB_IJNSB_IJNSC_ILi8EEES18_EEENSB_IJNSC_ILi32EEENSC_ILi2EEEEEENSB_IJSD_NSC_ILi7EEEEEEEEENSB_IJNSB_IJS1A_NSC_ILi512EEEEEENSB_IJSD_NSC_ILi256EEEEEENSB_IJSU_NSC_ILi4096EEEEEEEEEEEEEvEENS11_INSA_13SM90_TMA_LOADES1O_vEEEENS_8epilogue10collective6detail29Sm90TmaWarpSpecializedAdapterINS1U_15DefaultEpilogueISK_NSB_IJNSB_IJlllEEESD_SU_EEES1Z_NS1T_6thread17LinearCombinationISK_Li1EffLNS20_9ScaleType4KindE0ELNS_15FloatRoundStyleE2ESK_EENS_4gemm15EpilogueDefaultEEEEEvvEEEEvNT_6ParamsE)
        /*0020*/ 	.word	0x00000000
.L_16:


//--------------------- .nv.compat                --------------------------
	.section	.nv.compat,"",@"SHT_CUDA_COMPAT_INFO"
	.align	4
        /*0000*/ 	.byte	0x02, 0x09, 0x01, 0x00, 0x02, 0x02, 0x04, 0x00, 0x02, 0x05, 0x05, 0x00, 0x03, 0x07, 0x01, 0x01
        /*0010*/ 	.byte	0x02, 0x03, 0x01, 0x00, 0x02, 0x06, 0x01, 0x00, 0x04, 0x0b, 0x08, 0x00, 0x00, 0x00, 0x00, 0x00
        /*0020*/ 	.byte	0x00, 0x00, 0x00, 0x00


//--------------------- .nv.info._ZN7cutlass13device_kernelINS_4conv6kernel13ConvUniversalINS1_16ConvProblemShapeILNS1_8OperatorE0ELi2EEENS1_10collective14CollectiveConvINS1_46MainloopSm90TmaGmmaWarpSpecializedImplicitGemmILS5_0ELi7ELi2EN4cute5tupleIJNSA_1CILi1EEESD_SD_EEENS1_36KernelImplicitTmaWarpSpecializedSm90ELi1EEENSB_IJNSC_ILi64EEESH_NSB_IJSH_EEEEEENS_10tfloat32_tESK_NSA_8TiledMMAINSA_8MMA_AtomIJNSA_4SM904GMMA29MMA_64x64x8_F32TF32TF32_SS_TNILNSO_7ScaleInE1ELSQ_1EEEEEENSA_6LayoutISE_NSB_IJNSC_ILi0EEESU_SU_EEEEENSB_IJNSA_10UnderscoreESX_SX_EEEEENS7_6detail26Sm90ImplicitGemmTileTraitsINSA_20SM90_TMA_LOAD_IM2COLENSA_14ComposedLayoutINSA_7SwizzleILi3ELi4ELi3EEENSA_18smem_ptr_flag_bitsILi32EEENST_INSB_IJNSB_IJNSC_ILi8EEES18_EEENSB_IJNSC_ILi32EEENSC_ILi2EEEEEENSB_IJSD_NSC_ILi7EEEEEEEEENSB_IJNSB_IJS1A_NSC_ILi512EEEEEENSB_IJSD_NSC_ILi256EEEEEENSB_IJSU_NSC_ILi4096EEEEEEEEEEEEEvEENS11_INSA_13SM90_TMA_LOADES1O_vEEEENS_8epilogue10collective6detail29Sm90TmaWarpSpecializedAdapterINS1U_15DefaultEpilogueISK_NSB_IJNSB_IJlllEEESD_SU_EEES1Z_NS1T_6thread17LinearCombinationISK_Li1EffLNS20_9ScaleType4KindE0ELNS_15FloatRoundStyleE2ESK_EENS_4gemm15EpilogueDefaultEEEEEvvEEEEvNT_6ParamsE --------------------------
	.section	.nv.info._ZN7cutlass13device_kernelINS_4conv6kernel13ConvUniversalINS1_16ConvProblemShapeILNS1_8OperatorE0ELi2EEENS1_10collective14CollectiveConvINS1_46MainloopSm90TmaGmmaWarpSpecializedImplicitGemmILS5_0ELi7ELi2EN4cute5tupleIJNSA_1CILi1EEESD_SD_EEENS1_36KernelImplicitTmaWarpSpecializedSm90ELi1EEENSB_IJNSC_ILi64EEESH_NSB_IJSH_EEEEEENS_10tfloat32_tESK_NSA_8TiledMMAINSA_8MMA_AtomIJNSA_4SM904GMMA29MMA_64x64x8_F32TF32TF32_SS_TNILNSO_7ScaleInE1ELSQ_1EEEEEENSA_6LayoutISE_NSB_IJNSC_ILi0EEESU_SU_EEEEENSB_IJNSA_10UnderscoreESX_SX_EEEEENS7_6detail26Sm90ImplicitGemmTileTraitsINSA_20SM90_TMA_LOAD_IM2COLENSA_14ComposedLayoutINSA_7SwizzleILi3ELi4ELi3EEENSA_18smem_ptr_flag_bitsILi32EEENST_INSB_IJNSB_IJNSC_ILi8EEES18_EEENSB_IJNSC_ILi32EEENSC_ILi2EEEEEENSB_IJSD_NSC_ILi7EEEEEEEEENSB_IJNSB_IJS1A_NSC_ILi512EEEEEENSB_IJSD_NSC_ILi256EEEEEENSB_IJSU_NSC_ILi4096EEEEEEEEEEEEEvEENS11_INSA_13SM90_TMA_LOADES1O_vEEEENS_8epilogue10collective6detail29Sm90TmaWarpSpecializedAdapterINS1U_15DefaultEpilogueISK_NSB_IJNSB_IJlllEEESD_SU_EEES1Z_NS1T_6thread17LinearCombinationISK_Li1EffLNS20_9ScaleType4KindE0ELNS_15FloatRoundStyleE2ESK_EENS_4gemm15EpilogueDefaultEEEEEvvEEEEvNT_6ParamsE,"",@"SHT_CUDA_INFO"
	.sectionflags	@""
	.align	4


	//----- nvinfo : EIATTR_CUDA_API_VERSION
	.align		4
        /*0000*/ 	.byte	0x04, 0x37
        /*0002*/ 	.short	(.L_18 - .L_17)
.L_17:
        /*0004*/ 	.word	0x00000082


	//----- nvinfo : EIATTR_KPARAM_INFO
	.align		4
.L_18:
        /*0008*/ 	.byte	0x04, 0x17
        /*000a*/ 	.short	(.L_20 - .L_19)
.L_19:
        /*000c*/ 	.word	0x00000000
        /*0010*/ 	.short	0x0000
        /*0012*/ 	.short	0x0070
        /*0014*/ 	.byte	0x00, 0xf0, 0x01, 0x0e


	//----- nvinfo : EIATTR_SPARSE_MMA_MASK
	.align		4
.L_20:
        /*0018*/ 	.byte	0x03, 0x50
        /*001a*/ 	.short	0x0000


	//----- nvinfo : EIATTR_MAXREG_COUNT
	.align		4
        /*001c*/ 	.byte	0x03, 0x1b
        /*001e*/ 	.short	0x00ff


	//----- nvinfo : EIATTR_NUM_BARRIERS
	.align		4
        /*0020*/ 	.byte	0x02, 0x4c
        /*0022*/ 	.byte	0x01
	.zero		1


	//----- nvinfo : EIATTR_MERCURY_ISA_VERSION
	.align		4
        /*0024*/ 	.byte	0x03, 0x5f
        /*0026*/ 	.short	0x0101


	//----- nvinfo : EIATTR_COOP_GROUP_MASK_REGIDS
	.align		4
        /*0028*/ 	.byte	0x04, 0x29
        /*002a*/ 	.short	(.L_22 - .L_21)


	//   ....[0]....
.L_21:
        /*002c*/ 	.word	0xffffffff


	//   ....[1]....
        /*0030*/ 	.word	0xffffffff


	//   ....[2]....
        /*0034*/ 	.word	0xffffffff


	//----- nvinfo : EIATTR_COOP_GROUP_INSTR_OFFSETS
	.align		4
.L_22:
        /*0038*/ 	.byte	0x04, 0x28
        /*003a*/ 	.short	(.L_24 - .L_23)


	//   ....[0]....
.L_23:
        /*003c*/ 	.word	0x00000060


	//   ....[1]....
        /*0040*/ 	.word	0x00000070


	//   ....[2]....
        /*0044*/ 	.word	0x00000130


	//----- nvinfo : EIATTR_MBARRIER_INSTR_OFFSETS
	.align		4
.L_24:
        /*0048*/ 	.byte	0x04, 0x39
        /*004a*/ 	.short	(.L_26 - .L_25)


	//   ....[0]....
.L_25:
        /*004c*/ 	.word	0x00000250
        /*0050*/ 	.word	0x000000ff
        /*0054*/ 	.word	0x00038000
        /*0058*/ 	.short	0x0100
        /*005a*/ 	.byte	0x08
	.zero		1


	//   ....[1]....
        /*005c*/ 	.word	0x00000260
        /*0060*/ 	.word	0x000000ff
        /*0064*/ 	.word	0x00038038
        /*0068*/ 	.short	0x0100
        /*006a*/ 	.byte	0x08
	.zero		1


	//   ....[2]....
        /*006c*/ 	.word	0x00000270
        /*0070*/ 	.word	0x000000ff
        /*0074*/ 	.word	0x00038008
        /*0078*/ 	.short	0x0100
        /*007a*/ 	.byte	0x08
	.zero		1


	//   ....[3]....
        /*007c*/ 	.word	0x00000280
        /*0080*/ 	.word	0x000000ff
        /*0084*/ 	.word	0x00038040
        /*0088*/ 	.short	0x0100
        /*008a*/ 	.byte	0x08
	.zero		1


	//   ....[4]....
        /*008c*/ 	.word	0x00000290
        /*0090*/ 	.word	0x000000ff
        /*0094*/ 	.word	0x00038010
        /*0098*/ 	.short	0x0100
        /*009a*/ 	.byte	0x08
	.zero		1


	//   ....[5]....
        /*009c*/ 	.word	0x000002a0
        /*00a0*/ 	.word	0x000000ff
        /*00a4*/ 	.word	0x00038048
        /*00a8*/ 	.short	0x0100
        /*00aa*/ 	.byte	0x08
	.zero		1


	//   ....[6]....
        /*00ac*/ 	.word	0x000002b0
        /*00b0*/ 	.word	0x000000ff
        /*00b4*/ 	.word	0x00038018
        /*00b8*/ 	.short	0x0100
        /*00ba*/ 	.byte	0x08
	.zero		1


	//   ....[7]....
        /*00bc*/ 	.word	0x000002c0
        /*00c0*/ 	.word	0x000000ff
        /*00c4*/ 	.word	0x00038050
        /*00c8*/ 	.short	0x0100
        /*00ca*/ 	.byte	0x08
	.zero		1


	//   ....[8]....
        /*00cc*/ 	.word	0x000002d0
        /*00d0*/ 	.word	0x000000ff
        /*00d4*/ 	.word	0x00038020
        /*00d8*/ 	.short	0x0100
        /*00da*/ 	.byte	0x08
	.zero		1


	//   ....[9]....
        /*00dc*/ 	.word	0x000002e0
        /*00e0*/ 	.word	0x000000ff
        /*00e4*/ 	.word	0x00038058
        /*00e8*/ 	.short	0x0100
        /*00ea*/ 	.byte	0x08
	.zero		1


	//   ....[10]....
        /*00ec*/ 	.word	0x000002f0
        /*00f0*/ 	.word	0x000000ff
        /*00f4*/ 	.word	0x00038028
        /*00f8*/ 	.short	0x0100
        /*00fa*/ 	.byte	0x08
	.zero		1


	//   ....[11]....
        /*00fc*/ 	.word	0x00000300
        /*0100*/ 	.word	0x000000ff
        /*0104*/ 	.word	0x00038060
        /*0108*/ 	.short	0x0100
        /*010a*/ 	.byte	0x08
	.zero		1


	//   ....[12]....
        /*010c*/ 	.word	0x00000310
        /*0110*/ 	.word	0x000000ff
        /*0114*/ 	.word	0x00038030
        /*0118*/ 	.short	0x0100
        /*011a*/ 	.byte	0x08
	.zero		1


	//   ....[13]....
        /*011c*/ 	.word	0x00000320
        /*0120*/ 	.word	0x000000ff
        /*0124*/ 	.word	0x00038068
        /*0128*/ 	.short	0x0100
        /*012a*/ 	.byte	0x08
	.zero		1


	//   ....[14]....
        /*012c*/ 	.word	0x000008e0
        /*0130*/ 	.word	0x00000006
        /*0134*/ 	.word	0x00038000
        /*0138*/ 	.short	0x010a
        /*013a*/ 	.byte	0x3f
	.zero		1


	//   ....[15]....
        /*013c*/ 	.word	0x00000dc0
        /*0140*/ 	.word	0x00000009
        /*0144*/ 	.word	0x00038000
        /*0148*/ 	.short	0x010a
        /*014a*/ 	.byte	0x3f
	.zero		1


	//   ....[16]....
        /*014c*/ 	.word	0x00001120
        /*0150*/ 	.word	0x000000ff
        /*0154*/ 	.word	0x00000000
        /*0158*/ 	.short	0x0101
        /*015a*/ 	.byte	0x09
	.zero		1


	//   ....[17]....
        /*015c*/ 	.word	0x00001340
        /*0160*/ 	.word	0x00000004
        /*0164*/ 	.word	0x00000000
        /*0168*/ 	.short	0x0101
        /*016a*/ 	.byte	0x3f
	.zero		1


	//   ....[18]....
        /*016c*/ 	.word	0x00003e10
        /*0170*/ 	.word	0x00000007
        /*0174*/ 	.word	0x00038038
        /*0178*/ 	.short	0x010a
        /*017a*/ 	.byte	0x3f
	.zero		1


	//   ....[19]....
        /*017c*/ 	.word	0x00006480
        /*0180*/ 	.word	0x00000002
        /*0184*/ 	.word	0x00000000
        /*0188*/ 	.short	0x010a
        /*018a*/ 	.byte	0x3f
	.zero		1


	//   ....[20]....
        /*018c*/ 	.word	0x00006530
        /*0190*/ 	.word	0x00000000
        /*0194*/ 	.word	0x00000000
        /*0198*/ 	.short	0x010a
        /*019a*/ 	.byte	0x3f
	.zero		1


	//   ....[21]....
        /*019c*/ 	.word	0x000065e0
        /*01a0*/ 	.word	0x00000000
        /*01a4*/ 	.word	0x00000000
        /*01a8*/ 	.short	0x010a
        /*01aa*/ 	.byte	0x3f
	.zero		1


	//   ....[22]....
        /*01ac*/ 	.word	0x00006690
        /*01b0*/ 	.word	0x00000000
        /*01b4*/ 	.word	0x00000000
        /*01b8*/ 	.short	0x010a
        /*01ba*/ 	.byte	0x3f
	.zero		1


	//   ....[23]....
        /*01bc*/ 	.word	0x00006740
        /*01c0*/ 	.word	0x00000000
        /*01c4*/ 	.word	0x00000000
        /*01c8*/ 	.short	0x010a
        /*01ca*/ 	.byte	0x3f
	.zero		1


	//   ....[24]....
        /*01cc*/ 	.word	0x000067f0
        /*01d0*/ 	.word	0x00000000
        /*01d4*/ 	.word	0x00000000
        /*01d8*/ 	.short	0x010a
        /*01da*/ 	.byte	0x3f
	.zero		1


	//   ....[25]....
        /*01dc*/ 	.word	0x000068a0
        /*01e0*/ 	.word	0x00000004
        /*01e4*/ 	.word	0x00000000
        /*01e8*/ 	.short	0x010a
        /*01ea*/ 	.byte	0x3f
	.zero		1


	//----- nvinfo : EIATTR_NUM_MBARRIERS
	.align		4
.L_26:
        /*01ec*/ 	.byte	0x03, 0x38
        /*01ee*/ 	.short	0x000e


	//----- nvinfo : EIATTR_EXIT_INSTR_OFFSETS
	.align		4
        /*01f0*/ 	.byte	0x04, 0x1c
        /*01f2*/ 	.short	(.L_28 - .L_27)


	//   ....[0]....
.L_27:
        /*01f4*/ 	.word	0x00000710


	//   ....[1]....
        /*01f8*/ 	.word	0x00001490


	//   ....[2]....
        /*01fc*/ 	.word	0x00002f90


	//   ....[3]....
        /*0200*/ 	.word	0x00002fc0


	//   ....[4]....
        /*0204*/ 	.word	0x00003b30


	//   ....[5]....
        /*0208*/ 	.word	0x00003b60


	//   ....[6]....
        /*020c*/ 	.word	0x00003b80


	//   ....[7]....
        /*0210*/ 	.word	0x00006380


	//   ....[8]....
        /*0214*/ 	.word	0x000068d0


	//----- nvinfo : EIATTR_MAX_THREADS
	.align		4
.L_28:
        /*0218*/ 	.byte	0x04, 0x05
        /*021a*/ 	.short	(.L_30 - .L_29)
.L_29:
        /*021c*/ 	.word	0x00000100
        /*0220*/ 	.word	0x00000001
        /*0224*/ 	.word	0x00000001


	//----- nvinfo : EIATTR_CRS_STACK_SIZE
	.align		4
.L_30:
        /*0228*/ 	.byte	0x04, 0x1e
        /*022a*/ 	.short	(.L_32 - .L_31)
.L_31:
        /*022c*/ 	.word	0x00000000


	//----- nvinfo : EIATTR_CBANK_PARAM_SIZE
	.align		4
.L_32:
        /*0230*/ 	.byte	0x03, 0x19
        /*0232*/ 	.short	0x03f0


	//----- nvinfo : EIATTR_PARAM_CBANK
	.align		4
        /*0234*/ 	.byte	0x04, 0x0a
        /*0236*/ 	.short	(.L_34 - .L_33)
	.align		4
.L_33:
        /*0238*/ 	.word	index@(.nv.constant0._ZN7cutlass13device_kernelINS_4conv6kernel13ConvUniversalINS1_16ConvProblemShapeILNS1_8OperatorE0ELi2EEENS1_10collective14CollectiveConvINS1_46MainloopSm90TmaGmmaWarpSpecializedImplicitGemmILS5_0ELi7ELi2EN4cute5tupleIJNSA_1CILi1EEESD_SD_EEENS1_36KernelImplicitTmaWarpSpecializedSm90ELi1EEENSB_IJNSC_ILi64EEESH_NSB_IJSH_EEEEEENS_10tfloat32_tESK_NSA_8TiledMMAINSA_8MMA_AtomIJNSA_4SM904GMMA29MMA_64x64x8_F32TF32TF32_SS_TNILNSO_7ScaleInE1ELSQ_1EEEEEENSA_6LayoutISE_NSB_IJNSC_ILi0EEESU_SU_EEEEENSB_IJNSA_10UnderscoreESX_SX_EEEEENS7_6detail26Sm90ImplicitGemmTileTraitsINSA_20SM90_TMA_LOAD_IM2COLENSA_14ComposedLayoutINSA_7SwizzleILi3ELi4ELi3EEENSA_18smem_ptr_flag_bitsILi32EEENST_INSB_IJNSB_IJNSC_ILi8EEES18_EEENSB_IJNSC_ILi32EEENSC_ILi2EEEEEENSB_IJSD_NSC_ILi7EEEEEEEEENSB_IJNSB_IJS1A_NSC_ILi512EEEEEENSB_IJSD_NSC_ILi256EEEEEENSB_IJSU_NSC_ILi4096EEEEEEEEEEEEEvEENS11_INSA_13SM90_TMA_LOADES1O_vEEEENS_8epilogue10collective6detail29Sm90TmaWarpSpecializedAdapterINS1U_15DefaultEpilogueISK_NSB_IJNSB_IJlllEEESD_SU_EEES1Z_NS1T_6thread17LinearCombinationISK_Li1EffLNS20_9ScaleType4KindE0ELNS_15FloatRoundStyleE2ESK_EENS_4gemm15EpilogueDefaultEEEEEvvEEEEvNT_6ParamsE)
        /*023c*/ 	.short	0x0210
        /*023e*/ 	.short	0x03f0


	//----- nvinfo : EIATTR_SW_WAR
	.align		4
.L_34:
        /*0240*/ 	.byte	0x04, 0x36
        /*0242*/ 	.short	(.L_36 - .L_35)
.L_35:
        /*0244*/ 	.word	0x00000008
.L_36:


//--------------------- .nv.callgraph             --------------------------
	.section	.nv.callgraph,"",@"SHT_CUDA_CALLGRAPH"
	.align	4
	.sectionentsize	8
	.align		4
        /*0000*/ 	.word	0x00000000
	.align		4
        /*0004*/ 	.word	0xffffffff
	.align		4
        /*0008*/ 	.word	0x00000000
	.align		4
        /*000c*/ 	.word	0xfffffffe
	.align		4
        /*0010*/ 	.word	0x00000000
	.align		4
        /*0014*/ 	.word	0xfffffffd
	.align		4
        /*0018*/ 	.word	0x00000000
	.align		4
        /*001c*/ 	.word	0xfffffffc


//--------------------- .nv.constant4             --------------------------
	.section	.nv.constant4,"a",@progbits
	.align	8
	.align		8
.nv.constant4:
        /*0000*/ 	.dword	_ZN39_INTERNAL_c152c695_4_k_cu_e4e0d7fb_26154cuda3std3__45__cpo5beginE
	.align		8
        /*0008*/ 	.dword	_ZN39_INTERNAL_c152c695_4_k_cu_e4e0d7fb_26154cuda3std3__45__cpo3endE
	.align		8
        /*0010*/ 	.dword	_ZN39_INTERNAL_c152c695_4_k_cu_e4e0d7fb_26154cuda3std3__45__cpo6cbeginE
	.align		8
        /*0018*/ 	.dword	_ZN39_INTERNAL_c152c695_4_k_cu_e4e0d7fb_26154cuda3std3__45__cpo4cendE
	.align		8
        /*0020*/ 	.dword	_ZN39_INTERNAL_c152c695_4_k_cu_e4e0d7fb_26154cuda3std3__441_GLOBAL__N__c152c695_4_k_cu_e4e0d7fb_26156ignoreE
	.align		8
        /*0028*/ 	.dword	_ZN39_INTERNAL_c152c695_4_k_cu_e4e0d7fb_26154cuda3std3__419piecewise_constructE
	.align		8
        /*0030*/ 	.dword	_ZN39_INTERNAL_c152c695_4_k_cu_e4e0d7fb_26154cuda3std3__48in_placeE
	.align		8
        /*0038*/ 	.dword	_ZN39_INTERNAL_c152c695_4_k_cu_e4e0d7fb_26154cuda3std6ranges3__45__cpo4swapE
	.align		8
        /*0040*/ 	.dword	_ZN39_INTERNAL_c152c695_4_k_cu_e4e0d7fb_26154cuda3std6ranges3__45__cpo9iter_moveE
	.align		8
        /*0048*/ 	.dword	_ZN39_INTERNAL_c152c695_4_k_cu_e4e0d7fb_26154cute7productE
	.align		8
        /*0050*/ 	.dword	_ZN39_INTERNAL_c152c695_4_k_cu_e4e0d7fb_26154cute1_E


//--------------------- .text._ZN7cutlass13device_kernelINS_4conv6kernel13ConvUniversalINS1_16ConvProblemShapeILNS1_8OperatorE0ELi2EEENS1_10collective14CollectiveConvINS1_46MainloopSm90TmaGmmaWarpSpecializedImplicitGemmILS5_0ELi7ELi2EN4cute5tupleIJNSA_1CILi1EEESD_SD_EEENS1_36KernelImplicitTmaWarpSpecializedSm90ELi1EEENSB_IJNSC_ILi64EEESH_NSB_IJSH_EEEEEENS_10tfloat32_tESK_NSA_8TiledMMAINSA_8MMA_AtomIJNSA_4SM904GMMA29MMA_64x64x8_F32TF32TF32_SS_TNILNSO_7ScaleInE1ELSQ_1EEEEEENSA_6LayoutISE_NSB_IJNSC_ILi0EEESU_SU_EEEEENSB_IJNSA_10UnderscoreESX_SX_EEEEENS7_6detail26Sm90ImplicitGemmTileTraitsINSA_20SM90_TMA_LOAD_IM2COLENSA_14ComposedLayoutINSA_7SwizzleILi3ELi4ELi3EEENSA_18smem_ptr_flag_bitsILi32EEENST_INSB_IJNSB_IJNSC_ILi8EEES18_EEENSB_IJNSC_ILi32EEENSC_ILi2EEEEEENSB_IJSD_NSC_ILi7EEEEEEEEENSB_IJNSB_IJS1A_NSC_ILi512EEEEEENSB_IJSD_NSC_ILi256EEEEEENSB_IJSU_NSC_ILi4096EEEEEEEEEEEEEvEENS11_INSA_13SM90_TMA_LOADES1O_vEEEENS_8epilogue10collective6detail29Sm90TmaWarpSpecializedAdapterINS1U_15DefaultEpilogueISK_NSB_IJNSB_IJlllEEESD_SU_EEES1Z_NS1T_6thread17LinearCombinationISK_Li1EffLNS20_9ScaleType4KindE0ELNS_15FloatRoundStyleE2ESK_EENS_4gemm15EpilogueDefaultEEEEEvvEEEEvNT_6ParamsE --------------------------
	.section	.text._ZN7cutlass13device_kernelINS_4conv6kernel13ConvUniversalINS1_16ConvProblemShapeILNS1_8OperatorE0ELi2EEENS1_10collective14CollectiveConvINS1_46MainloopSm90TmaGmmaWarpSpecializedImplicitGemmILS5_0ELi7ELi2EN4cute5tupleIJNSA_1CILi1EEESD_SD_EEENS1_36KernelImplicitTmaWarpSpecializedSm90ELi1EEENSB_IJNSC_ILi64EEESH_NSB_IJSH_EEEEEENS_10tfloat32_tESK_NSA_8TiledMMAINSA_8MMA_AtomIJNSA_4SM904GMMA29MMA_64x64x8_F32TF32TF32_SS_TNILNSO_7ScaleInE1ELSQ_1EEEEEENSA_6LayoutISE_NSB_IJNSC_ILi0EEESU_SU_EEEEENSB_IJNSA_10UnderscoreESX_SX_EEEEENS7_6detail26Sm90ImplicitGemmTileTraitsINSA_20SM90_TMA_LOAD_IM2COLENSA_14ComposedLayoutINSA_7SwizzleILi3ELi4ELi3EEENSA_18smem_ptr_flag_bitsILi32EEENST_INSB_IJNSB_IJNSC_ILi8EEES18_EEENSB_IJNSC_ILi32EEENSC_ILi2EEEEEENSB_IJSD_NSC_ILi7EEEEEEEEENSB_IJNSB_IJS1A_NSC_ILi512EEEEEENSB_IJSD_NSC_ILi256EEEEEENSB_IJSU_NSC_ILi4096EEEEEEEEEEEEEvEENS11_INSA_13SM90_TMA_LOADES1O_vEEEENS_8epilogue10collective6detail29Sm90TmaWarpSpecializedAdapterINS1U_15DefaultEpilogueISK_NSB_IJNSB_IJlllEEESD_SU_EEES1Z_NS1T_6thread17LinearCombinationISK_Li1EffLNS20_9ScaleType4KindE0ELNS_15FloatRoundStyleE2ESK_EENS_4gemm15EpilogueDefaultEEEEEvvEEEEvNT_6ParamsE,"ax",@progbits
	.align	128
.text._ZN7cutlass13device_kernelINS_4conv6kernel13ConvUniversalINS1_16ConvProblemShapeILNS1_8OperatorE0ELi2EEENS1_10collective14CollectiveConvINS1_46MainloopSm90TmaGmmaWarpSpecializedImplicitGemmILS5_0ELi7ELi2EN4cute5tupleIJNSA_1CILi1EEESD_SD_EEENS1_36KernelImplicitTmaWarpSpecializedSm90ELi1EEENSB_IJNSC_ILi64EEESH_NSB_IJSH_EEEEEENS_10tfloat32_tESK_NSA_8TiledMMAINSA_8MMA_AtomIJNSA_4SM904GMMA29MMA_64x64x8_F32TF32TF32_SS_TNILNSO_7ScaleInE1ELSQ_1EEEEEENSA_6LayoutISE_NSB_IJNSC_ILi0EEESU_SU_EEEEENSB_IJNSA_10UnderscoreESX_SX_EEEEENS7_6detail26Sm90ImplicitGemmTileTraitsINSA_20SM90_TMA_LOAD_IM2COLENSA_14ComposedLayoutINSA_7SwizzleILi3ELi4ELi3EEENSA_18smem_ptr_flag_bitsILi32EEENST_INSB_IJNSB_IJNSC_ILi8EEES18_EEENSB_IJNSC_ILi32EEENSC_ILi2EEEEEENSB_IJSD_NSC_ILi7EEEEEEEEENSB_IJNSB_IJS1A_NSC_ILi512EEEEEENSB_IJSD_NSC_ILi256EEEEEENSB_IJSU_NSC_ILi4096EEEEEEEEEEEEEvEENS11_INSA_13SM90_TMA_LOADES1O_vEEEENS_8epilogue10collective6detail29Sm90TmaWarpSpecializedAdapterINS1U_15DefaultEpilogueISK_NSB_IJNSB_IJlllEEESD_SU_EEES1Z_NS1T_6thread17LinearCombinationISK_Li1EffLNS20_9ScaleType4KindE0ELNS_15FloatRoundStyleE2ESK_EENS_4gemm15EpilogueDefaultEEEEEvvEEEEvNT_6ParamsE:
        .type           _ZN7cutlass13device_kernelINS_4conv6kernel13ConvUniversalINS1_16ConvProblemShapeILNS1_8OperatorE0ELi2EEENS1_10collective14CollectiveConvINS1_46MainloopSm90TmaGmmaWarpSpecializedImplicitGemmILS5_0ELi7ELi2EN4cute5tupleIJNSA_1CILi1EEESD_SD_EEENS1_36KernelImplicitTmaWarpSpecializedSm90ELi1EEENSB_IJNSC_ILi64EEESH_NSB_IJSH_EEEEEENS_10tfloat32_tESK_NSA_8TiledMMAINSA_8MMA_AtomIJNSA_4SM904GMMA29MMA_64x64x8_F32TF32TF32_SS_TNILNSO_7ScaleInE1ELSQ_1EEEEEENSA_6LayoutISE_NSB_IJNSC_ILi0EEESU_SU_EEEEENSB_IJNSA_10UnderscoreESX_SX_EEEEENS7_6detail26Sm90ImplicitGemmTileTraitsINSA_20SM90_TMA_LOAD_IM2COLENSA_14ComposedLayoutINSA_7SwizzleILi3ELi4ELi3EEENSA_18smem_ptr_flag_bitsILi32EEENST_INSB_IJNSB_IJNSC_ILi8EEES18_EEENSB_IJNSC_ILi32EEENSC_ILi2EEEEEENSB_IJSD_NSC_ILi7EEEEEEEEENSB_IJNSB_IJS1A_NSC_ILi512EEEEEENSB_IJSD_NSC_ILi256EEEEEENSB_IJSU_NSC_ILi4096EEEEEEEEEEEEEvEENS11_INSA_13SM90_TMA_LOADES1O_vEEEENS_8epilogue10collective6detail29Sm90TmaWarpSpecializedAdapterINS1U_15DefaultEpilogueISK_NSB_IJNSB_IJlllEEESD_SU_EEES1Z_NS1T_6thread17LinearCombinationISK_Li1EffLNS20_9ScaleType4KindE0ELNS_15FloatRoundStyleE2ESK_EENS_4gemm15EpilogueDefaultEEEEEvvEEEEvNT_6ParamsE,@function
        .size           _ZN7cutlass13device_kernelINS_4conv6kernel13ConvUniversalINS1_16ConvProblemShapeILNS1_8OperatorE0ELi2EEENS1_10collective14CollectiveConvINS1_46MainloopSm90TmaGmmaWarpSpecializedImplicitGemmILS5_0ELi7ELi2EN4cute5tupleIJNSA_1CILi1EEESD_SD_EEENS1_36KernelImplicitTmaWarpSpecializedSm90ELi1EEENSB_IJNSC_ILi64EEESH_NSB_IJSH_EEEEEENS_10tfloat32_tESK_NSA_8TiledMMAINSA_8MMA_AtomIJNSA_4SM904GMMA29MMA_64x64x8_F32TF32TF32_SS_TNILNSO_7ScaleInE1ELSQ_1EEEEEENSA_6LayoutISE_NSB_IJNSC_ILi0EEESU_SU_EEEEENSB_IJNSA_10UnderscoreESX_SX_EEEEENS7_6detail26Sm90ImplicitGemmTileTraitsINSA_20SM90_TMA_LOAD_IM2COLENSA_14ComposedLayoutINSA_7SwizzleILi3ELi4ELi3EEENSA_18smem_ptr_flag_bitsILi32EEENST_INSB_IJNSB_IJNSC_ILi8EEES18_EEENSB_IJNSC_ILi32EEENSC_ILi2EEEEEENSB_IJSD_NSC_ILi7EEEEEEEEENSB_IJNSB_IJS1A_NSC_ILi512EEEEEENSB_IJSD_NSC_ILi256EEEEEENSB_IJSU_NSC_ILi4096EEEEEEEEEEEEEvEENS11_INSA_13SM90_TMA_LOADES1O_vEEEENS_8epilogue10collective6detail29Sm90TmaWarpSpecializedAdapterINS1U_15DefaultEpilogueISK_NSB_IJNSB_IJlllEEESD_SU_EEES1Z_NS1T_6thread17LinearCombinationISK_Li1EffLNS20_9ScaleType4KindE0ELNS_15FloatRoundStyleE2ESK_EENS_4gemm15EpilogueDefaultEEEEEvvEEEEvNT_6ParamsE,(.L_x_98 - _ZN7cutlass13device_kernelINS_4conv6kernel13ConvUniversalINS1_16ConvProblemShapeILNS1_8OperatorE0ELi2EEENS1_10collective14CollectiveConvINS1_46MainloopSm90TmaGmmaWarpSpecializedImplicitGemmILS5_0ELi7ELi2EN4cute5tupleIJNSA_1CILi1EEESD_SD_EEENS1_36KernelImplicitTmaWarpSpecializedSm90ELi1EEENSB_IJNSC_ILi64EEESH_NSB_IJSH_EEEEEENS_10tfloat32_tESK_NSA_8TiledMMAINSA_8MMA_AtomIJNSA_4SM904GMMA29MMA_64x64x8_F32TF32TF32_SS_TNILNSO_7ScaleInE1ELSQ_1EEEEEENSA_6LayoutISE_NSB_IJNSC_ILi0EEESU_SU_EEEEENSB_IJNSA_10UnderscoreESX_SX_EEEEENS7_6detail26Sm90ImplicitGemmTileTraitsINSA_20SM90_TMA_LOAD_IM2COLENSA_14ComposedLayoutINSA_7SwizzleILi3ELi4ELi3EEENSA_18smem_ptr_flag_bitsILi32EEENST_INSB_IJNSB_IJNSC_ILi8EEES18_EEENSB_IJNSC_ILi32EEENSC_ILi2EEEEEENSB_IJSD_NSC_ILi7EEEEEEEEENSB_IJNSB_IJS1A_NSC_ILi512EEEEEENSB_IJSD_NSC_ILi256EEEEEENSB_IJSU_NSC_ILi4096EEEEEEEEEEEEEvEENS11_INSA_13SM90_TMA_LOADES1O_vEEEENS_8epilogue10collective6detail29Sm90TmaWarpSpecializedAdapterINS1U_15DefaultEpilogueISK_NSB_IJNSB_IJlllEEESD_SU_EEES1Z_NS1T_6thread17LinearCombinationISK_Li1EffLNS20_9ScaleType4KindE0ELNS_15FloatRoundStyleE2ESK_EENS_4gemm15EpilogueDefaultEEEEEvvEEEEvNT_6ParamsE)
        .other          _ZN7cutlass13device_kernelINS_4conv6kernel13ConvUniversalINS1_16ConvProblemShapeILNS1_8OperatorE0ELi2EEENS1_10collective14CollectiveConvINS1_46MainloopSm90TmaGmmaWarpSpecializedImplicitGemmILS5_0ELi7ELi2EN4cute5tupleIJNSA_1CILi1EEESD_SD_EEENS1_36KernelImplicitTmaWarpSpecializedSm90ELi1EEENSB_IJNSC_ILi64EEESH_NSB_IJSH_EEEEEENS_10tfloat32_tESK_NSA_8TiledMMAINSA_8MMA_AtomIJNSA_4SM904GMMA29MMA_64x64x8_F32TF32TF32_SS_TNILNSO_7ScaleInE1ELSQ_1EEEEEENSA_6LayoutISE_NSB_IJNSC_ILi0EEESU_SU_EEEEENSB_IJNSA_10UnderscoreESX_SX_EEEEENS7_6detail26Sm90ImplicitGemmTileTraitsINSA_20SM90_TMA_LOAD_IM2COLENSA_14ComposedLayoutINSA_7SwizzleILi3ELi4ELi3EEENSA_18smem_ptr_flag_bitsILi32EEENST_INSB_IJNSB_IJNSC_ILi8EEES18_EEENSB_IJNSC_ILi32EEENSC_ILi2EEEEEENSB_IJSD_NSC_ILi7EEEEEEEEENSB_IJNSB_IJS1A_NSC_ILi512EEEEEENSB_IJSD_NSC_ILi256EEEEEENSB_IJSU_NSC_ILi4096EEEEEEEEEEEEEvEENS11_INSA_13SM90_TMA_LOADES1O_vEEEENS_8epilogue10collective6detail29Sm90TmaWarpSpecializedAdapterINS1U_15DefaultEpilogueISK_NSB_IJNSB_IJlllEEESD_SU_EEES1Z_NS1T_6thread17LinearCombinationISK_Li1EffLNS20_9ScaleType4KindE0ELNS_15FloatRoundStyleE2ESK_EENS_4gemm15EpilogueDefaultEEEEEvvEEEEvNT_6ParamsE,@"STO_CUDA_ENTRY STV_DEFAULT"
_ZN7cutlass13device_kernelINS_4conv6kernel13ConvUniversalINS1_16ConvProblemShapeILNS1_8OperatorE0ELi2EEENS1_10collective14CollectiveConvINS1_46MainloopSm90TmaGmmaWarpSpecializedImplicitGemmILS5_0ELi7ELi2EN4cute5tupleIJNSA_1CILi1EEESD_SD_EEENS1_36KernelImplicitTmaWarpSpecializedSm90ELi1EEENSB_IJNSC_ILi64EEESH_NSB_IJSH_EEEEEENS_10tfloat32_tESK_NSA_8TiledMMAINSA_8MMA_AtomIJNSA_4SM904GMMA29MMA_64x64x8_F32TF32TF32_SS_TNILNSO_7ScaleInE1ELSQ_1EEEEEENSA_6LayoutISE_NSB_IJNSC_ILi0EEESU_SU_EEEEENSB_IJNSA_10UnderscoreESX_SX_EEEEENS7_6detail26Sm90ImplicitGemmTileTraitsINSA_20SM90_TMA_LOAD_IM2COLENSA_14ComposedLayoutINSA_7SwizzleILi3ELi4ELi3EEENSA_18smem_ptr_flag_bitsILi32EEENST_INSB_IJNSB_IJNSC_ILi8EEES18_EEENSB_IJNSC_ILi32EEENSC_ILi2EEEEEENSB_IJSD_NSC_ILi7EEEEEEEEENSB_IJNSB_IJS1A_NSC_ILi512EEEEEENSB_IJSD_NSC_ILi256EEEEEENSB_IJSU_NSC_ILi4096EEEEEEEEEEEEEvEENS11_INSA_13SM90_TMA_LOADES1O_vEEEENS_8epilogue10collective6detail29Sm90TmaWarpSpecializedAdapterINS1U_15DefaultEpilogueISK_NSB_IJNSB_IJlllEEESD_SU_EEES1Z_NS1T_6thread17LinearCombinationISK_Li1EffLNS20_9ScaleType4KindE0ELNS_15FloatRoundStyleE2ESK_EENS_4gemm15EpilogueDefaultEEEEEvvEEEEvNT_6ParamsE:
[----:B------:R-:W-:Y:S01]  /*0000*/  LDC R1, c[0x0][0x28] ;  /* 0x00000a00ff017b82 */ /* 0x000fe20000000800 */
[----:B------:R-:W0:Y:S01]  /*0010*/  S2R R8, SR_TID.X ;  /* 0x0000000000087919 */ /* 0x000e220000002100 */
[----:B------:R-:W-:Y:S01]  /*0020*/  ELECT P0, URZ, PT ;  /* 0x00000000003f782f */ /* 0x000fe20003800000 */
[----:B------:R-:W-:Y:S01]  /*0030*/  BSSY B0, `(.L_x_0) ;  /* 0x000000f000007945 */ /* 0x000fe20003800000 */
[--C-:B0-----:R-:W-:Y:S02]  /*0040*/  SHF.R.U32.HI R0, RZ, 0x5, R8.reuse ;  /* 0x00000005ff007819 */ /* 0x101fe40000011608 */
[----:B------:R-:W-:-:S03]  /*0050*/  SHF.R.U32.HI R3, RZ, 0x7, R8 ;  /* 0x00000007ff037819 */ /* 0x000fc60000011608 */
[----:B------:R-:W0:Y:S04]  /*0060*/  SHFL.IDX PT, R2, R0, RZ, 0x1f ;  /* 0x00001fff00027589 */ /* 0x000e2800000e0000 */
[----:B------:R1:W2:Y:S01]  /*0070*/  SHFL.IDX PT, R7, R3, RZ, 0x1f ;  /* 0x00001fff03077589 */ /* 0x0002a200000e0000 */
[----:B0-----:R-:W-:-:S13]  /*0080*/  ISETP.NE.OR P0, PT, R2, RZ, !P0 ;  /* 0x000000ff0200720c */ /* 0x001fda0004705670 */
[----:B-12---:R-:W-:Y:S05]  /*0090*/  @P0 BRA `(.L_x_1) ;  /* 0x0000000000200947 */ /* 0x006fea0003800000 */
[----:B------:R-:W-:Y:S02]  /*00a0*/  ULDC.64 UR4, c[0x0][0x198] ;  /* 0x0000660000047ab9 */ /* 0x000fe40000000a00 */
[----:B------:R-:W-:Y:S02]  /*00b0*/  UIADD3 UR6, UP0, UR4, 0xf0, URZ ;  /* 0x000000f004067890 */ /* 0x000fe4000ff1e03f */
[----:B------:R-:W-:Y:S02]  /*00c0*/  UIADD3 UR4, UP1, UR4, 0x1f0, URZ ;  /* 0x000001f004047890 */ /* 0x000fe4000ff3e03f */
[----:B------:R-:W-:Y:S02]  /*00d0*/  UIADD3.X UR7, URZ, UR5, URZ, UP0, !UPT ;  /* 0x000000053f077290 */ /* 0x000fe400087fe43f */
[----:B------:R-:W-:-:S07]  /*00e0*/  UIADD3.X UR5, URZ, UR5, URZ, UP1, !UPT ;  /* 0x000000053f057290 */ /* 0x000fce0008ffe43f */
[----:B------:R0:W-:Y:S02]  /*00f0*/  UTMACCTL.PF [UR6] ;  /* 0x00000000060079b9 */ /* 0x0001e40008040000 */
[----:B------:R0:W-:Y:S02]  /*0100*/  UTMACCTL.PF [UR4] ;  /* 0x00000000040079b9 */ /* 0x0001e40008040000 */
[----:B0-----:R-:W-:Y:S01]  /*0110*/  NOP ;  /* 0x0000000000007918 */ /* 0x001fe20000000000 */
.L_x_1:
[----:B------:R-:W-:Y:S05]  /*0120*/  BSYNC B0 ;  /* 0x0000000000007941 */ /* 0x000fea0003800000 */
.L_x_0:
[----:B------:R-:W0:Y:S01]  /*0130*/  SHFL.IDX PT, R0, R0, RZ, 0x1f ;  /* 0x00001fff00007589 */ /* 0x000e2200000e0000 */
[----:B------:R-:W-:-:S04]  /*0140*/  SHF.R.S32.HI R3, RZ, 0x1f, R2 ;  /* 0x0000001fff037819 */ /* 0x000fc80000011402 */
[----:B------:R-:W-:Y:S02]  /*0150*/  LEA.HI R3, R3, R2, RZ, 0x2 ;  /* 0x0000000203037211 */ /* 0x000fe400078f10ff */
[----:B0-----:R-:W-:-:S13]  /*0160*/  ISETP.NE.AND P0, PT, R0, RZ, PT ;  /* 0x000000ff0000720c */ /* 0x001fda0003f05270 */
[----:B------:R-:W-:Y:S05]  /*0170*/  @P0 BRA `(.L_x_2) ;  /* 0x0000000000700947 */ /* 0x000fea0003800000 */
[----:B------:R-:W0:Y:S01]  /*0180*/  S2UR UR8, SR_CgaCtaId ;  /* 0x00000000000879c3 */ /* 0x000e220000008800 */
[----:B------:R-:W-:Y:S01]  /*0190*/  UMOV UR4, 0x400 ;  /* 0x0000040000047882 */ /* 0x000fe20000000000 */
[----:B------:R-:W-:Y:S01]  /*01a0*/  UMOV UR5, 0x1 ;  /* 0x0000000100057882 */ /* 0x000fe20000000000 */
[----:B------:R-:W-:Y:S01]  /*01b0*/  UMOV UR6, 0x80 ;  /* 0x0000008000067882 */ /* 0x000fe20000000000 */
[----:B------:R-:W-:Y:S01]  /*01c0*/  ELECT P0, URZ, PT ;  /* 0x00000000003f782f */ /* 0x000fe20003800000 */
[----:B------:R-:W-:-:S04]  /*01d0*/  UIADD3 UR6, -UR6, 0x100000, URZ ;  /* 0x0010000006067890 */ /* 0x000fc8000fffe13f */
[----:B------:R-:W-:Y:S02]  /*01e0*/  USHF.L.U32 UR7, UR6, 0xb, URZ ;  /* 0x0000000b06077899 */ /* 0x000fe4000800063f */
[----:B------:R-:W-:Y:S02]  /*01f0*/  USHF.L.U32 UR6, UR6, 0x1, URZ ;  /* 0x0000000106067899 */ /* 0x000fe4000800063f */
[----:B0-----:R-:W-:Y:S02]  /*0200*/  ULEA UR8, UR8, UR4, 0x18 ;  /* 0x0000000408087291 */ /* 0x001fe4000f8ec03f */
[----:B------:R-:W-:-:S04]  /*0210*/  UIADD3 UR4, -UR5, 0x100000, URZ ;  /* 0x0010000005047890 */ /* 0x000fc8000fffe13f */
[----:B------:R-:W-:Y:S02]  /*0220*/  USHF.L.U32 UR5, UR4, 0xb, URZ ;  /* 0x0000000b04057899 */ /* 0x000fe4000800063f */
[----:B------:R-:W-:Y:S01]  /*0230*/  USHF.L.U32 UR4, UR4, 0x1, URZ ;  /* 0x0000000104047899 */ /* 0x000fe2000800063f */
[----:B------:R-:W0:Y:S11]  /*0240*/  FENCE.VIEW.ASYNC.S ;  /* 0x00000000000073c6 */ /* 0x000e360000000000 */
[----:B0-----:R0:W1:Y:S01]  /*0250*/  SYNCS.EXCH.64 URZ, [UR8+0x38000], UR4 ;  /* 0x03800004083f75b2 */ /* 0x0010620008000100 */
[----:B------:R0:W2:Y:S01]  /*0260*/  SYNCS.EXCH.64 URZ, [UR8+0x38038], UR6 ;  /* 0x03803806083f75b2 */ /* 0x0000a20008000100 */
[----:B------:R0:W3:Y:S01]  /*0270*/  SYNCS.EXCH.64 URZ, [UR8+0x38008], UR4 ;  /* 0x03800804083f75b2 */ /* 0x0000e20008000100 */
[----:B------:R0:W4:Y:S01]  /*0280*/  SYNCS.EXCH.64 URZ, [UR8+0x38040], UR6 ;  /* 0x03804006083f75b2 */ /* 0x0001220008000100 */
[----:B------:R0:W0:Y:S01]  /*0290*/  SYNCS.EXCH.64 URZ, [UR8+0x38010], UR4 ;  /* 0x03801004083f75b2 */ /* 0x0000220008000100 */
        /* <DEDUP_REMOVED lines=9> */
[----:B------:R-:W-:Y:S01]  /*0330*/  NOP ;  /* 0x0000000000007918 */ /* 0x000fe20000000000 */
.L_x_2:
[----:B0-----:R-:W-:Y:S01]  /*0340*/  ULDC.64 UR4, c[0x0][0x598] ;  /* 0x0001660000047ab9 */ /* 0x001fe20000000a00 */
[----:B------:R-:W-:Y:S01]  /*0350*/  LOP3.LUT R3, R3, 0xfffffffc, RZ, 0xc0, !PT ;  /* 0xfffffffc03037812 */ /* 0x000fe200078ec0ff */
[----:B------:R-:W-:Y:S01]  /*0360*/  NOP ;  /* 0x0000000000007918 */ /* 0x000fe20000000000 */
[----:B------:R-:W-:Y:S01]  /*0370*/  ISETP.NE.U32.AND P0, PT, RZ, UR4, PT ;  /* 0x00000004ff007c0c */ /* 0x000fe2000bf05070 */
[----:B------:R-:W-:Y:S01]  /*0380*/  NOP ;  /* 0x0000000000007918 */ /* 0x000fe20000000000 */
[----:B-1234-:R-:W-:Y:S01]  /*0390*/  BAR.SYNC.DEFER_BLOCKING 0x0 ;  /* 0x0000000000007b1d */ /* 0x01efe20000010000 */
[----:B------:R-:W-:Y:S01]  /*03a0*/  IMAD.IADD R6, R2, 0x1, -R3 ;  /* 0x0000000102067824 */ /* 0x000fe200078e0a03 */
[----:B------:R-:W-:Y:S02]  /*03b0*/  ISETP.NE.AND.EX P0, PT, RZ, UR5, PT, P0 ;  /* 0x00000005ff007c0c */ /* 0x000fe4000bf05300 */
[C---:B------:R-:W-:Y:S02]  /*03c0*/  ISETP.NE.AND P2, PT, R7.reuse, 0x1, PT ;  /* 0x000000010700780c */ /* 0x040fe40003f45270 */
[----:B------:R-:W-:Y:S01]  /*03d0*/  LOP3.LUT P1, RZ, R7, R6, RZ, 0xfc, !PT ;  /* 0x0000000607ff7212 */ /* 0x000fe2000782fcff */
[----:B------:R-:W-:-:S03]  /*03e0*/  ULDC.64 UR10, c[0x0][0x208] ;  /* 0x00008200000a7ab9 */ /* 0x000fc60000000a00 */
[----:B------:R-:W-:-:S04]  /*03f0*/  SEL R3, RZ, 0x1, P1 ;  /* 0x00000001ff037807 */ /* 0x000fc80000800000 */
[----:B------:R-:W-:Y:S01]  /*0400*/  SEL R3, R3, 0x2, P2 ;  /* 0x0000000203037807 */ /* 0x000fe20001000000 */
[----:B------:R-:W-:Y:S06]  /*0410*/  @!P0 BRA `(.L_x_3) ;  /* 0x00000000001c8947 */ /* 0x000fec0003800000 */
[----:B------:R-:W0:Y:S02]  /*0420*/  LDC.64 R4, c[0x0][0x598] ;  /* 0x00016600ff047b82 */ /* 0x000e240000000a00 */
[----:B0-----:R-:W2:Y:S02]  /*0430*/  LDG.E.64 R4, desc[UR10][R4.64] ;  /* 0x0000000a04047981 */ /* 0x001ea4000c1e1b00 */
[----:B--2---:R-:W-:-:S04]  /*0440*/  ISETP.NE.U32.AND P0, PT, R4, RZ, PT ;  /* 0x000000ff0400720c */ /* 0x004fc80003f05070 */
[----:B------:R-:W-:-:S13]  /*0450*/  ISETP.NE.AND.EX P0, PT, R5, RZ, PT, P0 ;  /* 0x000000ff0500720c */ /* 0x000fda0003f05300 */
[----:B------:R-:W-:Y:S05]  /*0460*/  @!P0 BRA `(.L_x_3) ;  /* 0x0000000000088947 */ /* 0x000fea0003800000 */
[----:B------:R2:W5:Y:S01]  /*0470*/  LD.E R0, desc[UR10][R4.64] ;  /* 0x0000000a04007980 */ /* 0x000562000c101900 */
[----:B------:R-:W-:Y:S05]  /*0480*/  BRA `(.L_x_4) ;  /* 0x0000000000207947 */ /* 0x000fea0003800000 */
.L_x_3:
[----:B------:R-:W-:Y:S02]  /*0490*/  ULDC.64 UR4, c[0x0][0x588] ;  /* 0x0001620000047ab9 */ /* 0x000fe40000000a00 */
[----:B------:R-:W-:-:S04]  /*04a0*/  ISETP.NE.U32.AND P0, PT, RZ, UR4, PT ;  /* 0x00000004ff007c0c */ /* 0x000fc8000bf05070 */
[----:B------:R-:W-:-:S13]  /*04b0*/  ISETP.NE.AND.EX P0, PT, RZ, UR5, PT, P0 ;  /* 0x00000005ff007c0c */ /* 0x000fda000bf05300 */
[----:B------:R-:W-:Y:S05]  /*04c0*/  @!P0 BRA `(.L_x_5) ;  /* 0x00000000000c8947 */ /* 0x000fea0003800000 */
[----:B------:R-:W0:Y:S02]  /*04d0*/  LDC.64 R4, c[0x0][0x588] ;  /* 0x00016200ff047b82 */ /* 0x000e240000000a00 */
[----:B0-----:R1:W5:Y:S01]  /*04e0*/  LDG.E R0, desc[UR10][R4.64] ;  /* 0x0000000a04007981 */ /* 0x001362000c1e1900 */
[----:B------:R-:W-:Y:S05]  /*04f0*/  BRA `(.L_x_4) ;  /* 0x0000000000047947 */ /* 0x000fea0003800000 */
.L_x_5:
[----:B------:R-:W0:Y:S02]  /*0500*/  LDC R0, c[0x0][0x580] ;  /* 0x00016000ff007b82 */ /* 0x000e240000000800 */
.L_x_4:
[----:B------:R-:W-:Y:S02]  /*0510*/  ULDC.64 UR4, c[0x0][0x5a0] ;  /* 0x0001680000047ab9 */ /* 0x000fe40000000a00 */
[----:B------:R-:W-:-:S04]  /*0520*/  ISETP.NE.U32.AND P0, PT, RZ, UR4, PT ;  /* 0x00000004ff007c0c */ /* 0x000fc8000bf05070 */
[----:B------:R-:W-:-:S13]  /*0530*/  ISETP.NE.AND.EX P0, PT, RZ, UR5, PT, P0 ;  /* 0x00000005ff007c0c */ /* 0x000fda000bf05300 */
[----:B------:R-:W-:Y:S05]  /*0540*/  @!P0 BRA `(.L_x_6) ;  /* 0x00000000001c8947 */ /* 0x000fea0003800000 */
[----:B-12---:R-:W1:Y:S02]  /*0550*/  LDC.64 R4, c[0x0][0x5a0] ;  /* 0x00016800ff047b82 */ /* 0x006e640000000a00 */
[----:B-1----:R-:W2:Y:S02]  /*0560*/  LDG.E.64 R4, desc[UR10][R4.64] ;  /* 0x0000000a04047981 */ /* 0x002ea4000c1e1b00 */
[----:B--2---:R-:W-:-:S04]  /*0570*/  ISETP.NE.U32.AND P0, PT, R4, RZ, PT ;  /* 0x000000ff0400720c */ /* 0x004fc80003f05070 */
[----:B------:R-:W-:-:S13]  /*0580*/  ISETP.NE.AND.EX P0, PT, R5, RZ, PT, P0 ;  /* 0x000000ff0500720c */ /* 0x000fda0003f05300 */
[----:B------:R-:W-:Y:S05]  /*0590*/  @!P0 BRA `(.L_x_6) ;  /* 0x0000000000088947 */ /* 0x000fea0003800000 */
[----:B------:R1:W5:Y:S01]  /*05a0*/  LD.E R2, desc[UR10][R4.64] ;  /* 0x0000000a04027980 */ /* 0x000362000c101900 */
[----:B------:R-:W-:Y:S05]  /*05b0*/  BRA `(.L_x_7) ;  /* 0x0000000000207947 */ /* 0x000fea0003800000 */
.L_x_6:
[----:B------:R-:W-:Y:S02]  /*05c0*/  ULDC.64 UR4, c[0x0][0x590] ;  /* 0x0001640000047ab9 */ /* 0x000fe40000000a00 */
[----:B------:R-:W-:-:S04]  /*05d0*/  ISETP.NE.U32.AND P0, PT, RZ, UR4, PT ;  /* 0x00000004ff007c0c */ /* 0x000fc8000bf05070 */
[----:B------:R-:W-:-:S13]  /*05e0*/  ISETP.NE.AND.EX P0, PT, RZ, UR5, PT, P0 ;  /* 0x00000005ff007c0c */ /* 0x000fda000bf05300 */
[----:B------:R-:W-:Y:S05]  /*05f0*/  @!P0 BRA `(.L_x_8) ;  /* 0x00000000000c8947 */ /* 0x000fea0003800000 */
[----:B-12---:R-:W1:Y:S02]  /*0600*/  LDC.64 R4, c[0x0][0x590] ;  /* 0x00016400ff047b82 */ /* 0x006e640000000a00 */
[----:B-1----:R4:W5:Y:S01]  /*0610*/  LDG.E R2, desc[UR10][R4.64] ;  /* 0x0000000a04027981 */ /* 0x002962000c1e1900 */
[----:B------:R-:W-:Y:S05]  /*0620*/  BRA `(.L_x_7) ;  /* 0x0000000000047947 */ /* 0x000fea0003800000 */
.L_x_8:
[----:B------:R-:W3:Y:S02]  /*0630*/  LDC R2, c[0x0][0x584] ;  /* 0x00016100ff027b82 */ /* 0x000ee40000000800 */
.L_x_7:
[----:B-12-4-:R-:W1:Y:S01]  /*0640*/  LDC R4, c[0x0][0x3c4] ;  /* 0x0000f100ff047b82 */ /* 0x016e620000000800 */
[----:B------:R-:W2:Y:S01]  /*0650*/  S2R R9, SR_CTAID.X ;  /* 0x0000000000097919 */ /* 0x000ea20000002500 */
[----:B------:R-:W-:Y:S01]  /*0660*/  ISETP.NE.AND P0, PT, R7, RZ, PT ;  /* 0x000000ff0700720c */ /* 0x000fe20003f05270 */
[----:B------:R-:W4:Y:S05]  /*0670*/  S2R R10, SR_CTAID.Y ;  /* 0x00000000000a7919 */ /* 0x000f2a0000002600 */
[----:B------:R-:W0:Y:S01]  /*0680*/  LDC.64 R12, c[0x0][0x3c8] ;  /* 0x0000f200ff0c7b82 */ /* 0x000e220000000a00 */
[----:B-1----:R-:W-:-:S05]  /*0690*/  VIADD R4, R4, 0x3f ;  /* 0x0000003f04047836 */ /* 0x002fca0000000000 */
[----:B------:R-:W-:-:S04]  /*06a0*/  SHF.R.S32.HI R5, RZ, 0x1f, R4 ;  /* 0x0000001fff057819 */ /* 0x000fc80000011404 */
[----:B------:R-:W-:-:S04]  /*06b0*/  LEA.HI R5, R5, R4, RZ, 0x6 ;  /* 0x0000000405057211 */ /* 0x000fc800078f30ff */
[----:B------:R-:W-:-:S05]  /*06c0*/  SHF.R.S32.HI R5, RZ, 0x6, R5 ;  /* 0x00000006ff057819 */ /* 0x000fca0000011405 */
[----:B0-----:R-:W-:-:S04]  /*06d0*/  IMAD R4, R5, R12, RZ ;  /* 0x0000000c05047224 */ /* 0x001fc800078e02ff */
[----:B------:R-:W-:Y:S01]  /*06e0*/  IMAD R4, R4, R13, RZ ;  /* 0x0000000d04047224 */ /* 0x000fe200078e02ff */
[----:B--2-4-:R-:W-:Y:S06]  /*06f0*/  @!P0 BRA `(.L_x_9) ;  /* 0x00000034001c8947 */ /* 0x014fec0003800000 */
[----:B------:R-:W-:-:S13]  /*0700*/  ISETP.NE.AND P0, PT, R7, 0x1, PT ;  /* 0x000000010700780c */ /* 0x000fda0003f05270 */
[----:B------:R-:W-:Y:S05]  /*0710*/  @P0 EXIT ;  /* 0x000000000000094d */ /* 0x000fea0003800000 */
[----:B------:R-:W-:Y:S01]  /*0720*/  ISETP.GE.AND P0, PT, R4, 0x1, PT ;  /* 0x000000010400780c */ /* 0x000fe20003f06270 */
[----:B------:R-:W-:Y:S01]  /*0730*/  UMOV UR5, URZ ;  /* 0x0000003f00057c82 */ /* 0x000fe20008000000 */
[----:B------:R-:W-:Y:S02]  /*0740*/  CS2R R54, SRZ ;  /* 0x0000000000367805 */ /* 0x000fe4000001ff00 */
[----:B------:R-:W-:Y:S02]  /*0750*/  CS2R R24, SRZ ;  /* 0x0000000000187805 */ /* 0x000fe4000001ff00 */
[----:B------:R-:W-:Y:S02]  /*0760*/  CS2R R26, SRZ ;  /* 0x00000000001a7805 */ /* 0x000fe4000001ff00 */
[----:B------:R-:W-:Y:S02]  /*0770*/  CS2R R28, SRZ ;  /* 0x00000000001c7805 */ /* 0x000fe4000001ff00 */
[----:B------:R-:W-:-:S02]  /*0780*/  CS2R R30, SRZ ;  /* 0x00000000001e7805 */ /* 0x000fc4000001ff00 */
[----:B------:R-:W-:Y:S02]  /*0790*/  CS2R R32, SRZ ;  /* 0x0000000000207805 */ /* 0x000fe4000001ff00 */
        /* <DEDUP_REMOVED lines=9> */
[----:B------:R-:W-:Y:S01]  /*0830*/  CS2R R52, SRZ ;  /* 0x0000000000347805 */ /* 0x000fe2000001ff00 */
[----:B------:R-:W-:Y:S06]  /*0840*/  @!P0 BRA `(.L_x_10) ;  /* 0x0000000000f88947 */ /* 0x000fec0003800000 */
[----:B------:R-:W-:-:S04]  /*0850*/  LOP3.LUT R5, R3, 0x1, RZ, 0xfc, !PT ;  /* 0x0000000103057812 */ /* 0x000fc800078efcff */
[----:B------:R-:W-:-:S13]  /*0860*/  ISETP.NE.AND P0, PT, R5, 0x3, PT ;  /* 0x000000030500780c */ /* 0x000fda0003f05270 */
[----:B------:R-:W-:Y:S05]  /*0870*/  @!P0 BRA `(.L_x_11) ;  /* 0x0000000000048947 */ /* 0x000fea0003800000 */
[----:B------:R-:W-:Y:S01]  /*0880*/  BPT.TRAP 0x1 ;  /* 0x000000040000795c */ /* 0x000fe20000300000 */
.L_x_11:
[----:B------:R-:W0:Y:S01]  /*0890*/  S2UR UR5, SR_CgaCtaId ;  /* 0x00000000000579c3 */ /* 0x000e220000008800 */
[----:B------:R-:W-:Y:S01]  /*08a0*/  SHF.L.U32 R5, RZ, 0x1f, RZ ;  /* 0x0000001fff057819 */ /* 0x000fe200000006ff */
[----:B------:R-:W-:Y:S02]  /*08b0*/  UMOV UR4, 0x400 ;  /* 0x0000040000047882 */ /* 0x000fe40000000000 */
[----:B0-----:R-:W-:-:S12]  /*08c0*/  ULEA UR4, UR5, UR4, 0x18 ;  /* 0x0000000405047291 */ /* 0x001fd8000f8ec03f */
.L_x_12:
[----:B0-----:R-:W-:-:S04]  /*08d0*/  IMAD.U32 R6, RZ, RZ, UR4 ;  /* 0x00000004ff067e24 */ /* 0x001fc8000f8e00ff */
[----:B------:R0:W1:Y:S03]  /*08e0*/  SYNCS.PHASECHK.TRANS64.TRYWAIT P0, [R6+URZ+0x38000], R5 ;  /* 0x03800005060075a7 */ /* 0x000066000800017f */
[----:B-1----:R-:W-:Y:S05]  /*08f0*/  @!P0 NANOSLEEP.SYNCS 0x989680 ;  /* 0x009896800000895d */ /* 0x002fea0003900000 */
[----:B------:R-:W1:Y:S02]  /*0900*/  @!P0 SYNCS.PHASECHK.TRANS64 P0, [R6+URZ+0x38000], R5 ;  /* 0x03800005060085a7 */ /* 0x000e64000800007f */
[----:B-1----:R-:W-:Y:S05]  /*0910*/  @!P0 BRA `(.L_x_12) ;  /* 0xfffffffc00ec8947 */ /* 0x002fea000383ffff */
[----:B------:R-:W-:Y:S01]  /*0920*/  UIADD3 UR5, UR4, 0x1c000, URZ ;  /* 0x0001c00004057890 */ /* 0x000fe2000fffe03f */
[----:B------:R-:W-:Y:S01]  /*0930*/  WARPGROUP.ARRIVE ;  /* 0x00000000000079c5 */ /* 0x000fe20000000000 */
[----:B------:R-:W-:Y:S02]  /*0940*/  USHF.R.U32.HI UR4, URZ, 0x4, UR4 ;  /* 0x000000043f047899 */ /* 0x000fe40008011604 */
[----:B------:R-:W-:Y:S02]  /*0950*/  USHF.R.U32.HI UR5, URZ, 0x4, UR5 ;  /* 0x000000043f057899 */ /* 0x000fe40008011605 */
[----:B------:R-:W-:Y:S02]  /*0960*/  ULOP3.LUT UR4, UR4, 0x3fff, URZ, 0xc0, !UPT ;  /* 0x00003fff04047892 */ /* 0x000fe4000f8ec03f */
[----:B------:R-:W-:Y:S02]  /*0970*/  ULOP3.LUT UR5, UR5, 0x3fff, URZ, 0xc0, !UPT ;  /* 0x00003fff05057892 */ /* 0x000fe4000f8ec03f */
[----:B------:R-:W-:-:S02]  /*0980*/  ULOP3.LUT UR9, UR4, 0x10000, URZ, 0xfc, !UPT ;  /* 0x0001000004097892 */ /* 0x000fc4000f8efc3f */
[----:B------:R-:W-:Y:S01]  /*0990*/  ULOP3.LUT UR8, UR5, 0x10000, URZ, 0xfc, !UPT ;  /* 0x0001000005087892 */ /* 0x000fe2000f8efc3f */
[----:B------:R-:W-:Y:S02]  /*09a0*/  UMOV UR7, 0x40000080 ;  /* 0x4000008000077882 */ /* 0x000fe40000000000 */
[----:B------:R-:W-:Y:S02]  /*09b0*/  UMOV UR5, 0x40000080 ;  /* 0x4000008000057882 */ /* 0x000fe40000000000 */
[----:B------:R-:W-:Y:S02]  /*09c0*/  UMOV UR4, UR9 ;  /* 0x0000000900047c82 */ /* 0x000fe40008000000 */
[----:B------:R-:W-:Y:S02]  /*09d0*/  UMOV UR6, UR8 ;  /* 0x0000000800067c82 */ /* 0x000fe40008000000 */
[----:B------:R-:W-:Y:S01]  /*09e0*/  HGMMA.64x64x8.F32.TF32 R24, gdesc[UR4], RZ, !UPT ;  /* 0x04e00000041879f0 */ /* 0x000fe2000c7028ff */
[----:B------:R-:W-:-:S02]  /*09f0*/  UIADD3 UR4, UR9, 0x2, URZ ;  /* 0x0000000209047890 */ /* 0x000fc4000fffe03f */
[----:B------:R-:W-:Y:S01]  /*0a00*/  UIADD3 UR6, UR8, 0x2, URZ ;  /* 0x0000000208067890 */ /* 0x000fe2000fffe03f */
[----:B------:R-:W-:Y:S01]  /*0a10*/  UMOV UR5, 0x40000080 ;  /* 0x4000008000057882 */ /* 0x000fe20000000000 */
[----:B------:R-:W-:-:S07]  /*0a20*/  UMOV UR7, 0x40000080 ;  /* 0x4000008000077882 */ /* 0x000fce0000000000 */
[----:B------:R-:W-:Y:S01]  /*0a30*/  HGMMA.64x64x8.F32.TF32 R24, gdesc[UR4], R24 ;  /* 0x04e00000041879f0 */ /* 0x000fe20008702818 */
[----:B------:R-:W-:Y:S02]  /*0a40*/  UIADD3 UR4, UR9, 0x4, URZ ;  /* 0x0000000409047890 */ /* 0x000fe4000fffe03f */
        /* <DEDUP_REMOVED lines=28> */
[----:B------:R-:W-:Y:S01]  /*0c10*/  HGMMA.64x64x8.F32.TF32 R24, gdesc[UR4], R24, gsb0 ;  /* 0x04e00000041879f0 */ /* 0x000fe20008002818 */
[----:B------:R-:W-:-:S05]  /*0c20*/  UMOV UR5, 0x1 ;  /* 0x0000000100057882 */ /* 0x000fca0000000000 */
.L_x_10:
[----:B0-----:R-:W-:-:S05]  /*0c30*/  VIMNMX R5, R4, 0x1, PT ;  /* 0x0000000104057848 */ /* 0x001fca0003fe0100 */
[----:B------:R-:W-:-:S05]  /*0c40*/  IMAD.IADD R7, R4, 0x1, -R5 ;  /* 0x0000000104077824 */ /* 0x000fca00078e0a05 */
[----:B------:R-:W-:-:S13]  /*0c50*/  ISETP.GE.AND P0, PT, R7, 0x1, PT ;  /* 0x000000010700780c */ /* 0x000fda0003f06270 */
[----:B------:R-:W-:Y:S05]  /*0c60*/  @!P0 BRA `(.L_x_13) ;  /* 0x0000000400688947 */ /* 0x000fea0003800000 */
[----:B------:R-:W0:Y:S01]  /*0c70*/  S2UR UR4, SR_CgaCtaId ;  /* 0x00000000000479c3 */ /* 0x000e220000008800 */
[----:B------:R-:W-:Y:S01]  /*0c80*/  UMOV UR6, 0x400 ;  /* 0x0000040000067882 */ /* 0x000fe20000000000 */
[----:B------:R-:W-:Y:S01]  /*0c90*/  LOP3.LUT R10, R3, 0x1, RZ, 0xfc, !PT ;  /* 0x00000001030a7812 */ /* 0x000fe200078efcff */
[----:B------:R-:W-:Y:S01]  /*0ca0*/  IMAD.MOV.U32 R8, RZ, RZ, RZ ;  /* 0x000000ffff087224 */ /* 0x000fe200078e00ff */
[----:B------:R-:W-:Y:S01]  /*0cb0*/  UISETP.NE.U32.AND UP0, UPT, UR5, URZ, UPT ;  /* 0x0000003f0500728c */ /* 0x000fe2000bf05070 */
[----:B------:R-:W-:Y:S01]  /*0cc0*/  IMAD.MOV.U32 R5, RZ, RZ, R7 ;  /* 0x000000ffff057224 */ /* 0x000fe200078e0007 */
[----:B0-----:R-:W-:-:S04]  /*0cd0*/  ULEA UR6, UR4, UR6, 0x18 ;  /* 0x0000000604067291 */ /* 0x001fc8000f8ec03f */
[----:B------:R-:W-:Y:S02]  /*0ce0*/  UIADD3 UR7, UR6, 0x1c000, URZ ;  /* 0x0001c00006077890 */ /* 0x000fe4000fffe03f */
[----:B------:R-:W-:Y:S02]  /*0cf0*/  USHF.R.U32.HI UR4, URZ, 0x4, UR6 ;  /* 0x000000043f047899 */ /* 0x000fe40008011606 */
[----:B------:R-:W-:Y:S02]  /*0d00*/  USHF.R.U32.HI UR7, URZ, 0x4, UR7 ;  /* 0x000000043f077899 */ /* 0x000fe40008011607 */
[----:B------:R-:W-:Y:S02]  /*0d10*/  ULOP3.LUT UR4, UR4, 0x3fff, URZ, 0xc0, !UPT ;  /* 0x00003fff04047892 */ /* 0x000fe4000f8ec03f */
[----:B------:R-:W-:Y:S02]  /*0d20*/  ULOP3.LUT UR8, UR7, 0x3fff, URZ, 0xc0, !UPT ;  /* 0x00003fff07087892 */ /* 0x000fe4000f8ec03f */
[----:B------:R-:W-:-:S02]  /*0d30*/  ULOP3.LUT UR7, UR4, 0x10000, URZ, 0xfc, !UPT ;  /* 0x0001000004077892 */ /* 0x000fc4000f8efc3f */
[----:B------:R-:W-:Y:S01]  /*0d40*/  ULOP3.LUT UR8, UR8, 0x10000, URZ, 0xfc, !UPT ;  /* 0x0001000008087892 */ /* 0x000fe2000f8efc3f */
[----:B------:R-:W-:-:S11]  /*0d50*/  UMOV UR4, URZ ;  /* 0x0000003f00047c82 */ /* 0x000fd60008000000 */
.L_x_18:
[----:B------:R-:W-:-:S13]  /*0d60*/  ISETP.NE.AND P1, PT, R10, 0x3, PT ;  /* 0x000000030a00780c */ /* 0x000fda0003f25270 */
[----:B0-----:R-:W-:Y:S05]  /*0d70*/  @!P1 BRA `(.L_x_14) ;  /* 0x0000000000049947 */ /* 0x001fea0003800000 */
[----:B------:R-:W-:Y:S01]  /*0d80*/  BPT.TRAP 0x1 ;  /* 0x000000040000795c */ /* 0x000fe20000300000 */
.L_x_14:
[----:B------:R-:W-:Y:S01]  /*0d90*/  SHF.L.U32 R6, R8, 0x1f, RZ ;  /* 0x0000001f08067819 */ /* 0x000fe200000006ff */
[----:B------:R-:W-:-:S12]  /*0da0*/  ULEA UR9, UR5, UR6, 0x3 ;  /* 0x0000000605097291 */ /* 0x000fd8000f8e183f */
.L_x_15:
[----:B0-----:R-:W-:-:S04]  /*0db0*/  IMAD.U32 R9, RZ, RZ, UR9 ;  /* 0x00000009ff097e24 */ /* 0x001fc8000f8e00ff */
[----:B------:R0:W1:Y:S03]  /*0dc0*/  SYNCS.PHASECHK.TRANS64.TRYWAIT P0, [R9+URZ+0x38000], R6 ;  /* 0x03800006090075a7 */ /* 0x000066000800017f */
[----:B-1----:R-:W-:Y:S05]  /*0dd0*/  @!P0 NANOSLEEP.SYNCS 0x989680 ;  /* 0x009896800000895d */ /* 0x002fea0003900000 */
[----:B------:R-:W1:Y:S02]  /*0de0*/  @!P0 SYNCS.PHASECHK.TRANS64 P0, [R9+URZ+0x38000], R6 ;  /* 0x03800006090085a7 */ /* 0x000e64000800007f */
[----:B-1----:R-:W-:Y:S05]  /*0df0*/  @!P0 BRA `(.L_x_15) ;  /* 0xfffffffc00ec8947 */ /* 0x002fea000383ffff */
[----:B------:R-:W-:Y:S01]  /*0e00*/  ULEA UR9, UR5, UR7, 0xa ;  /* 0x0000000705097291 */ /* 0x000fe2000f8e503f */
[----:B------:R-:W-:Y:S01]  /*0e10*/  WARPGROUP.ARRIVE ;  /* 0x00000000000079c5 */ /* 0x000fe20000000000 */
[----:B------:R-:W-:Y:S01]  /*0e20*/  ULEA UR16, UR5, UR8, 0xa ;  /* 0x0000000805107291 */ /* 0x000fe2000f8e503f */
[----:B------:R-:W-:Y:S01]  /*0e30*/  UMOV UR13, 0x40000080 ;  /* 0x40000080000d7882 */ /* 0x000fe20000000000 */
[----:B------:R-:W-:-:S03]  /*0e40*/  UMOV UR15, 0x40000080 ;  /* 0x40000080000f7882 */ /* 0x000fc60000000000 */
[----:B------:R-:W-:Y:S02]  /*0e50*/  UMOV UR12, UR9 ;  /* 0x00000009000c7c82 */ /* 0x000fe40008000000 */
[----:B------:R-:W-:Y:S02]  /*0e60*/  UMOV UR14, UR16 ;  /* 0x00000010000e7c82 */ /* 0x000fe40008000000 */
[----:B------:R-:W-:Y:S01]  /*0e70*/  HGMMA.64x64x8.F32.TF32 R24, gdesc[UR12], R24, UP0 ;  /* 0x04e000000c1879f0 */ /* 0x000fe2000bf02818 */
        /* <DEDUP_REMOVED lines=34> */
[----:B------:R-:W-:Y:S03]  /*10a0*/  HGMMA.64x64x8.F32.TF32 R24, gdesc[UR12], R24, gsb0 ;  /* 0x04e000000c1879f0 */ /* 0x000fe60008002818 */
[----:B------:R-:W-:Y:S02]  /*10b0*/  WARPGROUP.DEPBAR.LE gsb0, 0x1 ;  /* 0x00008000000079c5 */ /* 0x000fe40000010100 */
[----:B------:R-:W-:Y:S05]  /*10c0*/  @!P1 BRA `(.L_x_16) ;  /* 0x0000000000049947 */ /* 0x000fea0003800000 */
[----:B------:R-:W-:Y:S01]  /*10d0*/  BPT.TRAP 0x1 ;  /* 0x000000040000795c */ /* 0x000fe20000300000 */
.L_x_16:
[----:B------:R-:W-:Y:S01]  /*10e0*/  ULEA UR9, UR4, UR6, 0x3 ;  /* 0x0000000604097291 */ /* 0x000fe2000f8e183f */
[----:B------:R-:W-:-:S03]  /*10f0*/  ISETP.GT.U32.AND P0, PT, R3, 0x1, PT ;  /* 0x000000010300780c */ /* 0x000fc60003f04070 */
[----:B------:R-:W-:-:S04]  /*1100*/  UIADD3 UR9, UR9, 0x38038, URZ ;  /* 0x0003803809097890 */ /* 0x000fc8000fffe03f */
[----:B------:R-:W-:-:S09]  /*1110*/  UPRMT UR9, URZ, 0x654, UR9 ;  /* 0x000006543f097896 */ /* 0x000fd20008000009 */
[----:B------:R-:W-:Y:S01]  /*1120*/  SYNCS.ARRIVE.TRANS64.RED.A1T0 RZ, [UR9], RZ ;  /* 0x000000ffffff79a7 */ /* 0x000fe20008100409 */
[----:B------:R-:W-:Y:S05]  /*1130*/  @P0 BRA `(.L_x_17) ;  /* 0x0000000000040947 */ /* 0x000fea0003800000 */
[----:B------:R-:W-:Y:S01]  /*1140*/  BPT.TRAP 0x1 ;  /* 0x000000040000795c */ /* 0x000fe20000300000 */
.L_x_17:
[----:B------:R-:W-:Y:S01]  /*1150*/  UIADD3 UR5, UR5, 0x1, URZ ;  /* 0x0000000105057890 */ /* 0x000fe2000fffe03f */
[C---:B------:R-:W-:Y:S01]  /*1160*/  ISETP.GT.AND P0, PT, R5.reuse, 0x1, PT ;  /* 0x000000010500780c */ /* 0x040fe20003f04270 */
[----:B------:R-:W-:Y:S01]  /*1170*/  UIADD3 UR4, UR4, 0x1, URZ ;  /* 0x0000000104047890 */ /* 0x000fe2000fffe03f */
[----:B------:R-:W-:Y:S01]  /*1180*/  VIADD R5, R5, 0xffffffff ;  /* 0xffffffff05057836 */ /* 0x000fe20000000000 */
[----:B------:R-:W-:Y:S02]  /*1190*/  UISETP.NE.AND UP0, UPT, UR5, 0x7, UPT ;  /* 0x000000070500788c */ /* 0x000fe4000bf05270 */
[----:B------:R-:W-:Y:S02]  /*11a0*/  UISETP.NE.AND UP1, UPT, UR4, 0x7, UPT ;  /* 0x000000070400788c */ /* 0x000fe4000bf25270 */
[----:B------:R-:W-:Y:S02]  /*11b0*/  USEL UR9, URZ, 0x1, UP0 ;  /* 0x000000013f097887 */ /* 0x000fe40008000000 */
[----:B------:R-:W-:-:S02]  /*11c0*/  USEL UR5, UR5, URZ, UP0 ;  /* 0x0000003f05057287 */ /* 0x000fc40008000000 */
[----:B------:R-:W-:Y:S02]  /*11d0*/  USEL UR4, UR4, URZ, UP1 ;  /* 0x0000003f04047287 */ /* 0x000fe40008800000 */
[----:B------:R-:W-:Y:S01]  /*11e0*/  UPLOP3.LUT UP0, UPT, UPT, UPT, UPT, 0x80, 0x0 ;  /* 0x000000000000789c */ /* 0x000fe20003f0f070 */
[----:B------:R-:W-:Y:S01]  /*11f0*/  LOP3.LUT R8, R8, UR9, RZ, 0x3c, !PT ;  /* 0x0000000908087c12 */ /* 0x000fe2000f8e3cff */
[----:B------:R-:W-:Y:S09]  /*1200*/  @P0 BRA `(.L_x_18) ;  /* 0xfffffff800d40947 */ /* 0x000ff2000383ffff */
.L_x_13:
[----:B------:R-:W-:Y:S01]  /*1210*/  ISETP.GE.AND P0, PT, R4, 0x1, PT ;  /* 0x000000010400780c */ /* 0x000fe20003f06270 */
[----:B------:R-:W-:-:S12]  /*1220*/  WARPGROUP.DEPBAR.LE gsb0, 0x0 ;  /* 0x00008000000079c5 */ /* 0x000fd80000010000 */
[----:B------:R-:W-:Y:S05]  /*1230*/  @!P0 BRA `(.L_x_19) ;  /* 0x00000000004c8947 */ /* 0x000fea0003800000 */
[----:B------:R-:W-:-:S04]  /*1240*/  LOP3.LUT R4, R3, 0x1, RZ, 0xfc, !PT ;  /* 0x0000000103047812 */ /* 0x000fc800078efcff */
[----:B------:R-:W-:-:S13]  /*1250*/  ISETP.NE.AND P0, PT, R4, 0x3, PT ;  /* 0x000000030400780c */ /* 0x000fda0003f05270 */
[----:B------:R-:W-:Y:S05]  /*1260*/  @!P0 BRA `(.L_x_20) ;  /* 0x0000000000048947 */ /* 0x000fea0003800000 */
[----:B------:R-:W-:Y:S01]  /*1270*/  BPT.TRAP 0x1 ;  /* 0x000000040000795c */ /* 0x000fe20000300000 */
.L_x_20:
[----:B0-----:R-:W0:Y:S01]  /*1280*/  S2R R6, SR_CgaCtaId ;  /* 0x0000000000067919 */ /* 0x001e220000008800 */
[----:B------:R-:W-:Y:S01]  /*1290*/  IMAD.WIDE.U32 R4, R7, 0x24924925, RZ ;  /* 0x2492492507047825 */ /* 0x000fe200078e00ff */
[----:B------:R-:W-:-:S03]  /*12a0*/  ISETP.GT.U32.AND P0, PT, R3, 0x1, PT ;  /* 0x000000010300780c */ /* 0x000fc60003f04070 */
[----:B------:R-:W-:-:S05]  /*12b0*/  IMAD.IADD R4, R7, 0x1, -R5 ;  /* 0x0000000107047824 */ /* 0x000fca00078e0a05 */
[----:B------:R-:W-:Y:S02]  /*12c0*/  LEA.HI R4, R4, R5, RZ, 0x1f ;  /* 0x0000000504047211 */ /* 0x000fe400078ff8ff */
[----:B------:R-:W-:Y:S02]  /*12d0*/  MOV R5, 0x400 ;  /* 0x0000040000057802 */ /* 0x000fe40000000f00 */
[----:B------:R-:W-:-:S05]  /*12e0*/  SHF.R.U32.HI R4, RZ, 0x2, R4 ;  /* 0x00000002ff047819 */ /* 0x000fca0000011604 */
[----:B------:R-:W-:Y:S01]  /*12f0*/  IMAD R4, R4, -0x7, R7 ;  /* 0xfffffff904047824 */ /* 0x000fe200078e0207 */
[----:B0-----:R-:W-:-:S05]  /*1300*/  LEA R5, R6, R5, 0x18 ;  /* 0x0000000506057211 */ /* 0x001fca00078ec0ff */
[----:B------:R-:W-:-:S04]  /*1310*/  IMAD R4, R4, 0x8, R5 ;  /* 0x0000000804047824 */ /* 0x000fc800078e0205 */
[----:B------:R-:W-:-:S05]  /*1320*/  VIADD R4, R4, 0x38038 ;  /* 0x0003803804047836 */ /* 0x000fca0000000000 */
[----:B------:R-:W-:-:S04]  /*1330*/  PRMT R4, RZ, 0x654, R4 ;  /* 0x00000654ff047816 */ /* 0x000fc80000000004 */
[----:B------:R1:W-:Y:S01]  /*1340*/  SYNCS.ARRIVE.TRANS64.RED.A1T0 RZ, [R4+URZ], RZ ;  /* 0x000000ff04ff79a7 */ /* 0x0003e2000810043f */
[----:B------:R-:W-:Y:S05]  /*1350*/  @P0 BRA `(.L_x_19) ;  /* 0x0000000000040947 */ /* 0x000fea0003800000 */
[----:B------:R-:W-:Y:S01]  /*1360*/  BPT.TRAP 0x1 ;  /* 0x000000040000795c */ /* 0x000fe20000300000 */
.L_x_19:
[----:B-1----:R-:W1:Y:S01]  /*1370*/  S2R R4, SR_TID.X ;  /* 0x0000000000047919 */ /* 0x002e620000002100 */
[----:B------:R-:W-:Y:S01]  /*1380*/  ULDC.64 UR4, c[0x0][0x280] ;  /* 0x0000a00000047ab9 */ /* 0x000fe20000000a00 */
[----:B0-----:R-:W0:Y:S01]  /*1390*/  S2R R6, SR_CTAID.Y ;  /* 0x0000000000067919 */ /* 0x001e220000002600 */
[----:B------:R-:W2:Y:S01]  /*13a0*/  S2R R11, SR_CTAID.X ;  /* 0x00000000000b7919 */ /* 0x000ea20000002500 */
[----:B-1----:R-:W-:-:S04]  /*13b0*/  SHF.R.S32.HI R3, RZ, 0x1f, R4 ;  /* 0x0000001fff037819 */ /* 0x002fc80000011404 */
[----:B------:R-:W-:Y:S01]  /*13c0*/  LEA.HI R3, R3, R4, RZ, 0x7 ;  /* 0x0000000403037211 */ /* 0x000fe200078f38ff */
[----:B0-----:R-:W-:-:S03]  /*13d0*/  IMAD.SHL.U32 R6, R6, 0x40, RZ ;  /* 0x0000004006067824 */ /* 0x001fc600078e00ff */
[----:B------:R-:W-:Y:S02]  /*13e0*/  LOP3.LUT R3, R3, 0xffffff80, RZ, 0xc0, !PT ;  /* 0xffffff8003037812 */ /* 0x000fe400078ec0ff */
[----:B------:R-:W-:-:S03]  /*13f0*/  ISETP.GE.AND P0, PT, R6, UR5, PT ;  /* 0x0000000506007c0c */ /* 0x000fc6000bf06270 */
[----:B------:R-:W-:Y:S02]  /*1400*/  IMAD.IADD R5, R4, 0x1, -R3 ;  /* 0x0000000104057824 */ /* 0x000fe400078e0a03 */
[----:B--2---:R-:W-:-:S03]  /*1410*/  IMAD.SHL.U32 R3, R11, 0x40, RZ ;  /* 0x000000400b037824 */ /* 0x004fc600078e00ff */
[----:B------:R-:W-:Y:S02]  /*1420*/  SHF.R.S32.HI R8, RZ, 0x1f, R5 ;  /* 0x0000001fff087819 */ /* 0x000fe40000011405 */
[----:B------:R-:W-:Y:S02]  /*1430*/  ISETP.GE.OR P0, PT, R3, UR4, P0 ;  /* 0x0000000403007c0c */ /* 0x000fe40008706670 */
[----:B------:R-:W-:-:S04]  /*1440*/  LEA.HI R4, R8, R5, RZ, 0x2 ;  /* 0x0000000508047211 */ /* 0x000fc800078f10ff */
[--C-:B------:R-:W-:Y:S02]  /*1450*/  SHF.R.S32.HI R7, RZ, 0x2, R4.reuse ;  /* 0x00000002ff077819 */ /* 0x100fe40000011404 */
[----:B------:R-:W-:-:S04]  /*1460*/  SHF.R.S32.HI R10, RZ, 0x1f, R4 ;  /* 0x0000001fff0a7819 */ /* 0x000fc80000011404 */
[----:B------:R-:W-:-:S04]  /*1470*/  LEA.HI R10, R10, R7, RZ, 0x3 ;  /* 0x000000070a0a7211 */ /* 0x000fc800078f18ff */
[----:B------:R-:W-:Y:S01]  /*1480*/  LOP3.LUT R12, R10, 0xfffffff8, RZ, 0xc0, !PT ;  /* 0xfffffff80a0c7812 */ /* 0x000fe200078ec0ff */
[----:B------:R-:W-:Y:S06]  /*1490*/  @P0 EXIT ;  /* 0x000000000000094d */ /* 0x000fec0003800000 */
[----:B------:R-:W0:Y:S01]  /*14a0*/  LDC.64 R16, c[0x0][0x5d0] ;  /* 0x00017400ff107b82 */ /* 0x000e220000000a00 */
[----:B------:R-:W-:Y:S01]  /*14b0*/  LOP3.LUT R10, R4, 0x7ffffffc, RZ, 0xc0, !PT ;  /* 0x7ffffffc040a7812 */ /* 0x000fe200078ec0ff */
[----:B------:R-:W-:Y:S01]  /*14c0*/  IMAD.IADD R4, R7, 0x1, -R12 ;  /* 0x0000000107047824 */ /* 0x000fe200078e0a0c */
[----:B------:R-:W-:Y:S02]  /*14d0*/  LEA.HI R8, R8, R5, RZ, 0x5 ;  /* 0x0000000508087211 */ /* 0x000fe400078f28ff */
[----:B---3-5:R-:W-:Y:S01]  /*14e0*/  FSETP.NEU.AND P1, PT, R2, RZ, PT ;  /* 0x000000ff0200720b */ /* 0x028fe20003f2d000 */
[----:B------:R-:W-:Y:S01]  /*14f0*/  IMAD.IADD R10, R5, 0x1, -R10 ;  /* 0x00000001050a7824 */ /* 0x000fe200078e0a0a */
[----:B------:R-:W-:Y:S02]  /*1500*/  SHF.R.S32.HI R5, RZ, 0x1f, R4 ;  /* 0x0000001fff057819 */ /* 0x000fe40000011404 */
[----:B------:R-:W-:Y:S01]  /*1510*/  SHF.R.S32.HI R12, RZ, 0x5, R8 ;  /* 0x00000005ff0c7819 */ /* 0x000fe20000011408 */
[----:B------:R-:W-:-:S02]  /*1520*/  IMAD.SHL.U32 R7, R10, 0x2, RZ ;  /* 0x000000020a077824 */ /* 0x000fc400078e00ff */
[----:B------:R-:W-:-:S03]  /*1530*/  IMAD.WIDE R10, R11, 0x40, R4 ;  /* 0x000000400b0a7825 */ /* 0x000fc600078e0204 */
[----:B------:R-:W-:Y:S01]  /*1540*/  SHF.R.S32.HI R9, RZ, 0x1f, R7 ;  /* 0x0000001fff097819 */ /* 0x000fe20000011407 */
[----:B------:R-:W-:Y:S01]  /*1550*/  IMAD R5, R12, -0x10, -R3 ;  /* 0xfffffff00c057824 */ /* 0x000fe200078e0a03 */
[----:B------:R-:W-:Y:S01]  /*1560*/  IADD3 R8, P0, R6, R7, RZ ;  /* 0x0000000706087210 */ /* 0x000fe20007f1e0ff */
[----:B------:R-:W-:Y:S01]  /*1570*/  IMAD.WIDE R10, R12, 0x10, R10 ;  /* 0x000000100c0a7825 */ /* 0x000fe200078e020a */
[----:B------:R-:W-:Y:S02]  /*1580*/  IADD3 R3, -R7, UR5, -R6 ;  /* 0x0000000507037c10 */ /* 0x000fe4000fffe906 */
[----:B------:R-:W-:Y:S02]  /*1590*/  LEA.HI.X.SX32 R9, R6, R9, 0x1, P0 ;  /* 0x0000000906097211 */ /* 0x000fe400000f0eff */
[----:B------:R-:W-:Y:S01]  /*15a0*/  IADD3 R4, R5, UR4, -R4 ;  /* 0x0000000405047c10 */ /* 0x000fe2000fffe804 */
[-C--:B0-----:R-:W-:Y:S01]  /*15b0*/  IMAD R5, R11, R16.reuse, RZ ;  /* 0x000000100b057224 */ /* 0x081fe200078e02ff */
[----:B------:R-:W-:Y:S01]  /*15c0*/  ISETP.GT.AND P0, PT, R3, RZ, PT ;  /* 0x000000ff0300720c */ /* 0x000fe20003f04270 */
[----:B------:R-:W-:-:S03]  /*15d0*/  IMAD.WIDE.U32 R12, R10, R16, R8 ;  /* 0x000000100a0c7225 */ /* 0x000fc600078e0008 */
[----:B------:R-:W-:Y:S01]  /*15e0*/  ISETP.GT.AND P3, PT, R4, RZ, P0 ;  /* 0x000000ff0400720c */ /* 0x000fe20000764270 */
[----:B------:R-:W-:Y:S01]  /*15f0*/  IMAD R19, R10, R17, R5 ;  /* 0x000000110a137224 */ /* 0x000fe200078e0205 */
[C---:B------:R-:W-:Y:S01]  /*1600*/  SHF.L.U64.HI R5, R16.reuse, 0x3, R17 ;  /* 0x0000000310057819 */ /* 0x040fe20000010211 */
[----:B------:R-:W-:Y:S02]  /*1610*/  IMAD.SHL.U32 R16, R16, 0x8, RZ ;  /* 0x0000000810107824 */ /* 0x000fe400078e00ff */
[----:B------:R-:W-:Y:S01]  /*1620*/  IMAD.IADD R19, R13, 0x1, R19 ;  /* 0x000000010d137824 */ /* 0x000fe200078e0213 */
[----:B------:R-:W-:Y:S07]  /*1630*/  @!P1 BRA `(.L_x_21) ;  /* 0x0000001800649947 */ /* 0x000fee0003800000 */
[----:B------:R-:W-:Y:S01]  /*1640*/  ULDC.64 UR6, c[0x0][0x5b0] ;  /* 0x00016c0000067ab9 */ /* 0x000fe20000000a00 */
[----:B------:R-:W-:Y:S01]  /*1650*/  ULDC.64 UR8, c[0x0][0x5a8] ;  /* 0x00016a0000087ab9 */ /* 0x000fe20000000a00 */
[----:B------:R-:W-:Y:S01]  /*1660*/  IMAD R17, R11, UR6, RZ ;  /* 0x000000060b117c24 */ /* 0x000fe2000f8e02ff */
[----:B------:R-:W-:Y:S01]  /*1670*/  ULDC.64 UR4, c[0x0][0x5c8] ;  /* 0x0001720000047ab9 */ /* 0x000fe20000000a00 */
[----:B------:R-:W-:-:S04]  /*1680*/  IMAD.WIDE.U32 R14, R10, UR6, R8 ;  /* 0x000000060a0e7c25 */ /* 0x000fc8000f8e0008 */
[----:B------:R-:W-:Y:S01]  /*1690*/  IMAD R17, R10, UR7, R17 ;  /* 0x000000070a117c24 */ /* 0x000fe2000f8e0211 */
[----:B------:R-:W-:-:S03]  /*16a0*/  LEA R6, P1, R14, UR8, 0x2 ;  /* 0x000000080e067c11 */ /* 0x000fc6000f8210ff */
[----:B------:R-:W-:-:S05]  /*16b0*/  IMAD.IADD R7, R15, 0x1, R17 ;  /* 0x000000010f077824 */ /* 0x000fca00078e0211 */
[----:B------:R-:W-:-:S05]  /*16c0*/  LEA.HI.X R7, R14, UR9, R7, 0x2, P1 ;  /* 0x000000090e077c11 */ /* 0x000fca00088f1407 */
[----:B------:R-:W2:Y:S01]  /*16d0*/  @P3 LDG.E.LTC128B R18, desc[UR10][R6.64] ;  /* 0x0000000a06123981 */ /* 0x000ea2000c1e1920 */
[C---:B------:R-:W-:Y:S01]  /*16e0*/  LEA R14, P4, R12.reuse, UR4, 0x2 ;  /* 0x000000040c0e7c11 */ /* 0x040fe2000f8810ff */
[----:B------:R-:W-:Y:S01]  /*16f0*/  BSSY B0, `(.L_x_22) ;  /* 0x000000b000007945 */ /* 0x000fe20003800000 */
[----:B------:R-:W-:Y:S02]  /*1700*/  ISETP.GT.AND P1, PT, R3, 0x1, PT ;  /* 0x000000010300780c */ /* 0x000fe40003f24270 */
[----:B------:R-:W-:Y:S02]  /*1710*/  LEA.HI.X R15, R12, UR5, R19, 0x2, P4 ;  /* 0x000000050c0f7c11 */ /* 0x000fe4000a0f1413 */
[----:B------:R-:W-:Y:S02]  /*1720*/  ISETP.GT.AND P2, PT, R4, RZ, P1 ;  /* 0x000000ff0400720c */ /* 0x000fe40000f44270 */
[----:B--2---:R-:W-:-:S05]  /*1730*/  LOP3.LUT R13, R18, 0xffffe000, RZ, 0xc0, !PT ;  /* 0xffffe000120d7812 */ /* 0x004fca00078ec0ff */
[----:B------:R-:W-:-:S04]  /*1740*/  FMUL R13, R13, R2 ;  /* 0x000000020d0d7220 */ /* 0x000fc80000400000 */
[----:B------:R-:W-:-:S05]  /*1750*/  FFMA R13, R24, R0, R13 ;  /* 0x00000000180d7223 */ /* 0x000fca000000000d */
[----:B------:R-:W-:-:S05]  /*1760*/  F2FP.TF32.F32.PACK_B R13, R13 ;  /* 0x0000000dff0d723e */ /* 0x000fca00024050ff */
[----:B------:R0:W-:Y:S01]  /*1770*/  @P3 STG.E desc[UR10][R14.64], R13 ;  /* 0x0000000d0e003986 */ /* 0x0001e2000c10190a */
[----:B------:R-:W-:Y:S05]  /*1780*/  @!P2 BRA `(.L_x_23) ;  /* 0x000000000004a947 */ /* 0x000fea0003800000 */
[----:B------:R1:W5:Y:S02]  /*1790*/  LDG.E.LTC128B R18, desc[UR10][R6.64+0x4] ;  /* 0x0000040a06127981 */ /* 0x000364000c1e1920 */
.L_x_23:
[----:B------:R-:W-:Y:S05]  /*17a0*/  BSYNC B0 ;  /* 0x0000000000007941 */ /* 0x000fea0003800000 */
.L_x_22:
[----:B------:R-:W-:Y:S01]  /*17b0*/  USHF.L.U32 UR5, UR6, 0x3, URZ ;  /* 0x0000000306057899 */ /* 0x000fe2000800063f */
[----:B-----5:R-:W-:Y:S01]  /*17c0*/  LOP3.LUT R11, R18, 0xffffe000, RZ, 0xc0, !PT ;  /* 0xffffe000120b7812 */ /* 0x020fe200078ec0ff */
[----:B------:R-:W-:Y:S01]  /*17d0*/  USHF.L.U64.HI UR4, UR6, 0x3, UR7 ;  /* 0x0000000306047899 */ /* 0x000fe20008010207 */
[----:B------:R-:W-:-:S03]  /*17e0*/  ISETP.GT.AND P0, PT, R4, 0x8, P0 ;  /* 0x000000080400780c */ /* 0x000fc60000704270 */
[----:B------:R-:W-:Y:S02]  /*17f0*/  IMAD.U32 R12, RZ, RZ, UR5 ;  /* 0x00000005ff0c7e24 */ /* 0x000fe4000f8e00ff */
[----:B0-----:R-:W-:Y:S02]  /*1800*/  IMAD.U32 R13, RZ, RZ, UR4 ;  /* 0x00000004ff0d7e24 */ /* 0x001fe4000f8e00ff */
[----:B------:R-:W-:-:S04]  /*1810*/  IMAD.WIDE.U32 R12, R10, UR6, R12 ;  /* 0x000000060a0c7c25 */ /* 0x000fc8000f8e000c */
[----:B------:R-:W-:Y:S01]  /*1820*/  FMUL R10, R11, R2 ;  /* 0x000000020b0a7220 */ /* 0x000fe20000400000 */
[----:B------:R-:W-:-:S03]  /*1830*/  IADD3 R11, P3, R8, R12, RZ ;  /* 0x0000000c080b7210 */ /* 0x000fc60007f7e0ff */
[----:B------:R-:W-:Y:S01]  /*1840*/  FFMA R25, R25, R0, R10 ;  /* 0x0000000019197223 */ /* 0x000fe2000000000a */
[----:B------:R-:W-:Y:S01]  /*1850*/  @P2 IMAD.MOV.U32 R10, RZ, RZ, R14 ;  /* 0x000000ffff0a2224 */ /* 0x000fe200078e000e */
[----:B------:R-:W-:Y:S02]  /*1860*/  IADD3.X R12, R9, R17, R13, P3, !PT ;  /* 0x00000011090c7210 */ /* 0x000fe40001ffe40d */
[C---:B------:R-:W-:Y:S02]  /*1870*/  LEA R8, P3, R11.reuse, UR8, 0x2 ;  /* 0x000000080b087c11 */ /* 0x040fe4000f8610ff */
[----:B------:R-:W-:Y:S02]  /*1880*/  F2FP.TF32.F32.PACK_B R25, R25 ;  /* 0x00000019ff19723e */ /* 0x000fe400024050ff */
[----:B------:R-:W-:Y:S01]  /*1890*/  LEA.HI.X R9, R11, UR9, R12, 0x2, P3 ;  /* 0x000000090b097c11 */ /* 0x000fe200098f140c */
[----:B------:R-:W-:-:S05]  /*18a0*/  @P2 IMAD.MOV.U32 R11, RZ, RZ, R15 ;  /* 0x000000ffff0b2224 */ /* 0x000fca00078e000f */
[----:B------:R0:W-:Y:S04]  /*18b0*/  @P2 STG.E desc[UR10][R10.64+0x4], R25 ;  /* 0x000004190a002986 */ /* 0x0001e8000c10190a */
[----:B------:R-:W2:Y:S01]  /*18c0*/  @P0 LDG.E.LTC128B R18, desc[UR10][R8.64] ;  /* 0x0000000a08120981 */ /* 0x000ea2000c1e1920 */
[C---:B------:R-:W-:Y:S01]  /*18d0*/  SHF.L.U64.HI R5, R16.reuse, 0x2, R5 ;  /* 0x0000000210057819 */ /* 0x040fe20000010205 */
[----:B------:R-:W-:Y:S01]  /*18e0*/  BSSY B0, `(.L_x_24) ;  /* 0x000000b000007945 */ /* 0x000fe20003800000 */
[----:B------:R-:W-:Y:S02]  /*18f0*/  LEA R16, P2, R16, R14, 0x2 ;  /* 0x0000000e10107211 */ /* 0x000fe400078410ff */
[----:B------:R-:W-:-:S03]  /*1900*/  ISETP.GT.AND P1, PT, R4, 0x8, P1 ;  /* 0x000000080400780c */ /* 0x000fc60000f24270 */
[----:B------:R-:W-:Y:S01]  /*1910*/  IMAD.X R17, R5, 0x1, R15, P2 ;  /* 0x0000000105117824 */ /* 0x000fe200010e060f */
[----:B--2---:R-:W-:-:S05]  /*1920*/  LOP3.LUT R13, R18, 0xffffe000, RZ, 0xc0, !PT ;  /* 0xffffe000120d7812 */ /* 0x004fca00078ec0ff */
[----:B------:R-:W-:-:S04]  /*1930*/  FMUL R13, R13, R2 ;  /* 0x000000020d0d7220 */ /* 0x000fc80000400000 */
[----:B------:R-:W-:-:S05]  /*1940*/  FFMA R13, R26, R0, R13 ;  /* 0x000000001a0d7223 */ /* 0x000fca000000000d */
[----:B------:R-:W-:-:S05]  /*1950*/  F2FP.TF32.F32.PACK_B R13, R13 ;  /* 0x0000000dff0d723e */ /* 0x000fca00024050ff */
[----:B------:R0:W-:Y:S01]  /*1960*/  @P0 STG.E desc[UR10][R16.64], R13 ;  /* 0x0000000d10000986 */ /* 0x0001e2000c10190a */
[----:B------:R-:W-:Y:S05]  /*1970*/  @!P1 BRA `(.L_x_25) ;  /* 0x0000000000049947 */ /* 0x000fea0003800000 */
[----:B------:R2:W5:Y:S02]  /*1980*/  LDG.E.LTC128B R18, desc[UR10][R8.64+0x4] ;  /* 0x0000040a08127981 */ /* 0x000564000c1e1920 */
.L_x_25:
[----:B------:R-:W-:Y:S05]  /*1990*/  BSYNC B0 ;  /* 0x0000000000007941 */ /* 0x000fea0003800000 */
.L_x_24:
[----:B-----5:R-:W-:Y:S01]  /*19a0*/  LOP3.LUT R5, R18, 0xffffe000, RZ, 0xc0, !PT ;  /* 0xffffe00012057812 */ /* 0x020fe200078ec0ff */
[----:B0-----:R-:W-:Y:S01]  /*19b0*/  @P1 IMAD.MOV.U32 R11, RZ, RZ, R17 ;  /* 0x000000ffff0b1224 */ /* 0x001fe200078e0011 */
[----:B------:R-:W-:Y:S01]  /*19c0*/  ISETP.GT.AND P0, PT, R3, 0x8, PT ;  /* 0x000000080300780c */ /* 0x000fe20003f04270 */
[----:B------:R-:W-:Y:S02]  /*19d0*/  BSSY B0, `(.L_x_26) ;  /* 0x0000009000007945 */ /* 0x000fe40003800000 */
[----:B------:R-:W-:Y:S01]  /*19e0*/  FMUL R10, R5, R2 ;  /* 0x00000002050a7220 */ /* 0x000fe20000400000 */
[----:B------:R-:W-:-:S03]  /*19f0*/  ISETP.GT.AND P2, PT, R4, RZ, P0 ;  /* 0x000000ff0400720c */ /* 0x000fc60000744270 */
[----:B------:R-:W-:Y:S01]  /*1a00*/  FFMA R27, R27, R0, R10 ;  /* 0x000000001b1b7223 */ /* 0x000fe2000000000a */
[----:B------:R-:W-:-:S04]  /*1a10*/  @P1 IMAD.MOV.U32 R10, RZ, RZ, R16 ;  /* 0x000000ffff0a1224 */ /* 0x000fc800078e0010 */
[----:B------:R-:W-:-:S05]  /*1a20*/  F2FP.TF32.F32.PACK_B R27, R27 ;  /* 0x0000001bff1b723e */ /* 0x000fca00024050ff */
[----:B------:R0:W-:Y:S01]  /*1a30*/  @P1 STG.E desc[UR10][R10.64+0x4], R27 ;  /* 0x0000041b0a001986 */ /* 0x0001e2000c10190a */
[----:B------:R-:W-:Y:S05]  /*1a40*/  @!P2 BRA `(.L_x_27) ;  /* 0x000000000004a947 */ /* 0x000fea0003800000 */
[----:B------:R3:W5:Y:S02]  /*1a50*/  LDG.E.LTC128B R18, desc[UR10][R6.64+0x20] ;  /* 0x0000200a06127981 */ /* 0x000764000c1e1920 */
.L_x_27:
[----:B------:R-:W-:Y:S05]  /*1a60*/  BSYNC B0 ;  /* 0x0000000000007941 */ /* 0x000fea0003800000 */
.L_x_26:
[----:B-----5:R-:W-:Y:S01]  /*1a70*/  LOP3.LUT R5, R18, 0xffffe000, RZ, 0xc0, !PT ;  /* 0xffffe00012057812 */ /* 0x020fe200078ec0ff */
[----:B0-----:R-:W-:Y:S01]  /*1a80*/  @P2 IMAD.MOV.U32 R10, RZ, RZ, R14 ;  /* 0x000000ffff0a2224 */ /* 0x001fe200078e000e */
[----:B------:R-:W-:Y:S01]  /*1a90*/  ISETP.GT.AND P1, PT, R3, 0x9, PT ;  /* 0x000000090300780c */ /* 0x000fe20003f24270 */
[----:B------:R-:W-:Y:S01]  /*1aa0*/  @P2 IMAD.MOV.U32 R11, RZ, RZ, R15 ;  /* 0x000000ffff0b2224 */ /* 0x000fe200078e000f */
[----:B------:R-:W-:Y:S01]  /*1ab0*/  BSSY B0, `(.L_x_28) ;  /* 0x0000008000007945 */ /* 0x000fe20003800000 */
[----:B------:R-:W-:Y:S01]  /*1ac0*/  FMUL R5, R5, R2 ;  /* 0x0000000205057220 */ /* 0x000fe20000400000 */
[----:B------:R-:W-:-:S03]  /*1ad0*/  ISETP.GT.AND P3, PT, R4, RZ, P1 ;  /* 0x000000ff0400720c */ /* 0x000fc60000f64270 */
[----:B------:R-:W-:-:S05]  /*1ae0*/  FFMA R5, R28, R0, R5 ;  /* 0x000000001c057223 */ /* 0x000fca0000000005 */
[----:B------:R-:W-:-:S05]  /*1af0*/  F2FP.TF32.F32.PACK_B R5, R5 ;  /* 0x00000005ff05723e */ /* 0x000fca00024050ff */
[----:B------:R0:W-:Y:S01]  /*1b00*/  @P2 STG.E desc[UR10][R10.64+0x20], R5 ;  /* 0x000020050a002986 */ /* 0x0001e2000c10190a */
[----:B------:R-:W-:Y:S05]  /*1b10*/  @!P3 BRA `(.L_x_29) ;  /* 0x000000000004b947 */ /* 0x000fea0003800000 */
[----:B------:R4:W5:Y:S02]  /*1b20*/  LDG.E.LTC128B R18, desc[UR10][R6.64+0x24] ;  /* 0x0000240a06127981 */ /* 0x000964000c1e1920 */
.L_x_29:
[----:B------:R-:W-:Y:S05]  /*1b30*/  BSYNC B0 ;  /* 0x0000000000007941 */ /* 0x000fea0003800000 */
.L_x_28:
[----:B0----5:R-:W-:Y:S01]  /*1b40*/  LOP3.LUT R5, R18, 0xffffe000, RZ, 0xc0, !PT ;  /* 0xffffe00012057812 */ /* 0x021fe200078ec0ff */
[----:B------:R-:W-:Y:S01]  /*1b50*/  @P3 IMAD.MOV.U32 R11, RZ, RZ, R15 ;  /* 0x000000ffff0b3224 */ /* 0x000fe200078e000f */
[----:B------:R-:W-:Y:S01]  /*1b60*/  ISETP.GT.AND P0, PT, R4, 0x8, P0 ;  /* 0x000000080400780c */ /* 0x000fe20000704270 */
[----:B------:R-:W-:Y:S02]  /*1b70*/  BSSY B0, `(.L_x_30) ;  /* 0x0000008000007945 */ /* 0x000fe40003800000 */
[----:B------:R-:W-:-:S04]  /*1b80*/  FMUL R10, R5, R2 ;  /* 0x00000002050a7220 */ /* 0x000fc80000400000 */
[----:B------:R-:W-:Y:S01]  /*1b90*/  FFMA R29, R29, R0, R10 ;  /* 0x000000001d1d7223 */ /* 0x000fe2000000000a */
[----:B------:R-:W-:-:S04]  /*1ba0*/  @P3 IMAD.MOV.U32 R10, RZ, RZ, R14 ;  /* 0x000000ffff0a3224 */ /* 0x000fc800078e000e */
[----:B------:R-:W-:-:S05]  /*1bb0*/  F2FP.TF32.F32.PACK_B R29, R29 ;  /* 0x0000001dff1d723e */ /* 0x000fca00024050ff */
[----:B------:R0:W-:Y:S01]  /*1bc0*/  @P3 STG.E desc[UR10][R10.64+0x24], R29 ;  /* 0x0000241d0a003986 */ /* 0x0001e2000c10190a */
[----:B------:R-:W-:Y:S05]  /*1bd0*/  @!P0 BRA `(.L_x_31) ;  /* 0x0000000000048947 */ /* 0x000fea0003800000 */
[----:B------:R0:W5:Y:S02]  /*1be0*/  LDG.E.LTC128B R18, desc[UR10][R8.64+0x20] ;  /* 0x0000200a08127981 */ /* 0x000164000c1e1920 */
.L_x_31:
[----:B------:R-:W-:Y:S05]  /*1bf0*/  BSYNC B0 ;  /* 0x0000000000007941 */ /* 0x000fea0003800000 */
.L_x_30:
[----:B-----5:R-:W-:Y:S01]  /*1c00*/  LOP3.LUT R5, R18, 0xffffe000, RZ, 0xc0, !PT ;  /* 0xffffe00012057812 */ /* 0x020fe200078ec0ff */
[----:B0-----:R-:W-:Y:S01]  /*1c10*/  @P0 IMAD.MOV.U32 R10, RZ, RZ, R16 ;  /* 0x000000ffff0a0224 */ /* 0x001fe200078e0010 */
[----:B------:R-:W-:Y:S01]  /*1c20*/  ISETP.GT.AND P1, PT, R4, 0x8, P1 ;  /* 0x000000080400780c */ /* 0x000fe20000f24270 */
[----:B------:R-:W-:Y:S01]  /*1c30*/  @P0 IMAD.MOV.U32 R11, RZ, RZ, R17 ;  /* 0x000000ffff0b0224 */ /* 0x000fe200078e0011 */
[----:B------:R-:W-:Y:S01]  /*1c40*/  BSSY B0, `(.L_x_32) ;  /* 0x0000007000007945 */ /* 0x000fe20003800000 */
[----:B------:R-:W-:-:S04]  /*1c50*/  FMUL R5, R5, R2 ;  /* 0x0000000205057220 */ /* 0x000fc80000400000 */
[----:B------:R-:W-:-:S05]  /*1c60*/  FFMA R5, R30, R0, R5 ;  /* 0x000000001e057223 */ /* 0x000fca0000000005 */
[----:B------:R-:W-:-:S05]  /*1c70*/  F2FP.TF32.F32.PACK_B R5, R5 ;  /* 0x00000005ff05723e */ /* 0x000fca00024050ff */
[----:B------:R0:W-:Y:S01]  /*1c80*/  @P0 STG.E desc[UR10][R10.64+0x20], R5 ;  /* 0x000020050a000986 */ /* 0x0001e2000c10190a */
[----:B------:R-:W-:Y:S05]  /*1c90*/  @!P1 BRA `(.L_x_33) ;  /* 0x0000000000049947 */ /* 0x000fea0003800000 */
[----:B------:R0:W5:Y:S02]  /*1ca0*/  LDG.E.LTC128B R18, desc[UR10][R8.64+0x24] ;  /* 0x0000240a08127981 */ /* 0x000164000c1e1920 */
.L_x_33:
[----:B------:R-:W-:Y:S05]  /*1cb0*/  BSYNC B0 ;  /* 0x0000000000007941 */ /* 0x000fea0003800000 */
.L_x_32:
[----:B0----5:R-:W-:Y:S01]  /*1cc0*/  LOP3.LUT R5, R18, 0xffffe000, RZ, 0xc0, !PT ;  /* 0xffffe00012057812 */ /* 0x021fe200078ec0ff */
[----:B------:R-:W-:Y:S01]  /*1cd0*/  @P1 IMAD.MOV.U32 R11, RZ, RZ, R17 ;  /* 0x000000ffff0b1224 */ /* 0x000fe200078e0011 */
        /* <DEDUP_REMOVED lines=10> */
.L_x_35:
[----:B------:R-:W-:Y:S05]  /*1d80*/  BSYNC B0 ;  /* 0x0000000000007941 */ /* 0x000fea0003800000 */
.L_x_34:
        /* <DEDUP_REMOVED lines=12> */
.L_x_37:
[----:B------:R-:W-:Y:S05]  /*1e50*/  BSYNC B0 ;  /* 0x0000000000007941 */ /* 0x000fea0003800000 */
.L_x_36:
        /* <DEDUP_REMOVED lines=11> */
.L_x_39:
[----:B------:R-:W-:Y:S05]  /*1f10*/  BSYNC B0 ;  /* 0x0000000000007941 */ /* 0x000fea0003800000 */
.L_x_38:
        /* <DEDUP_REMOVED lines=11> */
.L_x_41:
[----:B------:R-:W-:Y:S05]  /*1fd0*/  BSYNC B0 ;  /* 0x0000000000007941 */ /* 0x000fea0003800000 */
.L_x_40:
        /* <DEDUP_REMOVED lines=12> */
.L_x_43:
[----:B------:R-:W-:Y:S05]  /*20a0*/  BSYNC B0 ;  /* 0x0000000000007941 */ /* 0x000fea0003800000 */
.L_x_42:
        /* <DEDUP_REMOVED lines=12> */
.L_x_45:
[----:B------:R-:W-:Y:S05]  /*2170*/  BSYNC B0 ;  /* 0x0000000000007941 */ /* 0x000fea0003800000 */
.L_x_44:
        /* <DEDUP_REMOVED lines=11> */
.L_x_47:
[----:B------:R-:W-:Y:S05]  /*2230*/  BSYNC B0 ;  /* 0x0000000000007941 */ /* 0x000fea0003800000 */
.L_x_46:
        /* <DEDUP_REMOVED lines=11> */
.L_x_49:
[----:B------:R-:W-:Y:S05]  /*22f0*/  BSYNC B0 ;  /* 0x0000000000007941 */ /* 0x000fea0003800000 */
.L_x_48:
        /* <DEDUP_REMOVED lines=12> */
.L_x_51:
[----:B------:R-:W-:Y:S05]  /*23c0*/  BSYNC B0 ;  /* 0x0000000000007941 */ /* 0x000fea0003800000 */
.L_x_50:
        /* <DEDUP_REMOVED lines=12> */
.L_x_53:
[----:B------:R-:W-:Y:S05]  /*2490*/  BSYNC B0 ;  /* 0x0000000000007941 */ /* 0x000fea0003800000 */
.L_x_52:
        /* <DEDUP_REMOVED lines=11> */
.L_x_55:
[----:B------:R-:W-:Y:S05]  /*2550*/  BSYNC B0 ;  /* 0x0000000000007941 */ /* 0x000fea0003800000 */
.L_x_54:
        /* <DEDUP_REMOVED lines=11> */
.L_x_57:
[----:B------:R-:W-:Y:S05]  /*2610*/  BSYNC B0 ;  /* 0x0000000000007941 */ /* 0x000fea0003800000 */
.L_x_56:
        /* <DEDUP_REMOVED lines=12> */
.L_x_59:
[----:B------:R-:W-:Y:S05]  /*26e0*/  BSYNC B0 ;  /* 0x0000000000007941 */ /* 0x000fea0003800000 */
.L_x_58:
        /* <DEDUP_REMOVED lines=12> */
.L_x_61:
[----:B------:R-:W-:Y:S05]  /*27b0*/  BSYNC B0 ;  /* 0x0000000000007941 */ /* 0x000fea0003800000 */
.L_x_60:
        /* <DEDUP_REMOVED lines=11> */
.L_x_63:
[----:B------:R-:W-:Y:S05]  /*2870*/  BSYNC B0 ;  /* 0x0000000000007941 */ /* 0x000fea0003800000 */
.L_x_62:
        /* <DEDUP_REMOVED lines=11> */
.L_x_65:
[----:B------:R-:W-:Y:S05]  /*2930*/  BSYNC B0 ;  /* 0x0000000000007941 */ /* 0x000fea0003800000 */
.L_x_64:
        /* <DEDUP_REMOVED lines=12> */
.L_x_67:
[----:B------:R-:W-:Y:S05]  /*2a00*/  BSYNC B0 ;  /* 0x0000000000007941 */ /* 0x000fea0003800000 */
.L_x_66:
        /* <DEDUP_REMOVED lines=12> */
.L_x_69:
[----:B------:R-:W-:Y:S05]  /*2ad0*/  BSYNC B0 ;  /* 0x0000000000007941 */ /* 0x000fea0003800000 */
.L_x_68:
        /* <DEDUP_REMOVED lines=11> */
.L_x_71:
[----:B------:R-:W-:Y:S05]  /*2b90*/  BSYNC B0 ;  /* 0x0000000000007941 */ /* 0x000fea0003800000 */
.L_x_70:
        /* <DEDUP_REMOVED lines=11> */
.L_x_73:
[----:B------:R-:W-:Y:S05]  /*2c50*/  BSYNC B0 ;  /* 0x0000000000007941 */ /* 0x000fea0003800000 */
.L_x_72:
        /* <DEDUP_REMOVED lines=12> */
.L_x_75:
[----:B------:R-:W-:Y:S05]  /*2d20*/  BSYNC B0 ;  /* 0x0000000000007941 */ /* 0x000fea0003800000 */
.L_x_74:
        /* <DEDUP_REMOVED lines=12> */
.L_x_77:
[----:B------:R-:W-:Y:S05]  /*2df0*/  BSYNC B0 ;  /* 0x0000000000007941 */ /* 0x000fea0003800000 */
.L_x_76:
[----:B-----5:R-:W-:Y:S01]  /*2e00*/  LOP3.LUT R3, R18, 0xffffe000, RZ, 0xc0, !PT ;  /* 0xffffe00012037812 */ /* 0x020fe200078ec0ff */
[----:B------:R-:W-:Y:S01]  /*2e10*/  BSSY B0, `(.L_x_78) ;  /* 0x0000008000007945 */ /* 0x000fe20003800000 */
[----:B------:R-:W-:-:S03]  /*2e20*/  ISETP.GT.AND P0, PT, R4, 0x8, P0 ;  /* 0x000000080400780c */ /* 0x000fc60000704270 */
[----:B01-34-:R-:W-:-:S04]  /*2e30*/  FMUL R6, R3, R2 ;  /* 0x0000000203067220 */ /* 0x01bfc80000400000 */
[----:B------:R-:W-:-:S05]  /*2e40*/  FFMA R53, R53, R0, R6 ;  /* 0x0000000035357223 */ /* 0x000fca0000000006 */
[----:B------:R-:W-:-:S05]  /*2e50*/  F2FP.TF32.F32.PACK_B R53, R53 ;  /* 0x00000035ff35723e */ /* 0x000fca00024050ff */
[----:B------:R0:W-:Y:S01]  /*2e60*/  @P3 STG.E desc[UR10][R14.64+0xe4], R53 ;  /* 0x0000e4350e003986 */ /* 0x0001e2000c10190a */
[----:B------:R-:W-:Y:S05]  /*2e70*/  @!P0 BRA `(.L_x_79) ;  /* 0x0000000000048947 */ /* 0x000fea0003800000 */
[----:B------:R1:W5:Y:S02]  /*2e80*/  LDG.E.LTC128B R18, desc[UR10][R8.64+0xe0] ;  /* 0x0000e00a08127981 */ /* 0x000364000c1e1920 */
.L_x_79:
[----:B------:R-:W-:Y:S05]  /*2e90*/  BSYNC B0 ;  /* 0x0000000000007941 */ /* 0x000fea0003800000 */
.L_x_78:
[----:B-----5:R-:W-:Y:S01]  /*2ea0*/  LOP3.LUT R3, R18, 0xffffe000, RZ, 0xc0, !PT ;  /* 0xffffe00012037812 */ /* 0x020fe200078ec0ff */
[----:B------:R-:W-:Y:S01]  /*2eb0*/  @P0 IMAD.MOV.U32 R5, RZ, RZ, R17 ;  /* 0x000000ffff050224 */ /* 0x000fe200078e0011 */
        /* <DEDUP_REMOVED lines=9> */
.L_x_81:
[----:B------:R-:W-:Y:S05]  /*2f50*/  BSYNC B0 ;  /* 0x0000000000007941 */ /* 0x000fea0003800000 */
.L_x_80:
[----:B---3-5:R-:W-:-:S05]  /*2f60*/  LOP3.LUT R3, R18, 0xffffe000, RZ, 0xc0, !PT ;  /* 0xffffe00012037812 */ /* 0x028fca00078ec0ff */
[----:B------:R-:W-:-:S04]  /*2f70*/  FMUL R2, R3, R2 ;  /* 0x0000000203027220 */ /* 0x000fc80000400000 */
[----:B------:R-:W-:Y:S01]  /*2f80*/  FFMA R2, R55, R0, R2 ;  /* 0x0000000037027223 */ /* 0x000fe20000000002 */
[----:B------:R-:W-:Y:S06]  /*2f90*/  @!P1 EXIT ;  /* 0x000000000000994d */ /* 0x000fec0003800000 */
[----:B------:R-:W-:-:S05]  /*2fa0*/  F2FP.TF32.F32.PACK_B R3, R2 ;  /* 0x00000002ff03723e */ /* 0x000fca00024050ff */
[----:B------:R-:W-:Y:S01]  /*2fb0*/  STG.E desc[UR10][R16.64+0xe4], R3 ;  /* 0x0000e40310007986 */ /* 0x000fe2000c10190a */
[----:B------:R-:W-:Y:S05]  /*2fc0*/  EXIT ;  /* 0x000000000000794d */ /* 0x000fea0003800000 */
.L_x_21:
[----:B------:R-:W-:Y:S01]  /*2fd0*/  ULDC.64 UR4, c[0x0][0x5c8] ;  /* 0x0001720000047ab9 */ /* 0x000fe20000000a00 */
[-C--:B------:R-:W-:Y:S01]  /*2fe0*/  FMUL R9, R24, R0.reuse ;  /* 0x0000000018097220 */ /* 0x080fe20000400000 */
[----:B------:R-:W-:Y:S01]  /*2ff0*/  LEA R6, P1, R12, UR4, 0x2 ;  /* 0x000000040c067c11 */ /* 0x000fe2000f8210ff */
[-C--:B------:R-:W-:Y:S01]  /*3000*/  FMUL R25, R25, R0.reuse ;  /* 0x0000000019197220 */ /* 0x080fe20000400000 */
[----:B------:R-:W-:Y:S01]  /*3010*/  ISETP.GT.AND P2, PT, R3, 0x1, PT ;  /* 0x000000010300780c */ /* 0x000fe20003f44270 */
[-C--:B------:R-:W-:Y:S01]  /*3020*/  FMUL R11, R26, R0.reuse ;  /* 0x000000001a0b7220 */ /* 0x080fe20000400000 */
[----:B------:R-:W-:Y:S01]  /*3030*/  F2FP.TF32.F32.PACK_B R9, R9 ;  /* 0x00000009ff09723e */ /* 0x000fe200024050ff */
[-C--:B------:R-:W-:Y:S01]  /*3040*/  FMUL R27, R27, R0.reuse ;  /* 0x000000001b1b7220 */ /* 0x080fe20000400000 */
[----:B------:R-:W-:Y:S01]  /*3050*/  LEA.HI.X R7, R12, UR5, R19, 0x2, P1 ;  /* 0x000000050c077c11 */ /* 0x000fe200088f1413 */
[-C--:B------:R-:W-:Y:S01]  /*3060*/  FMUL R29, R29, R0.reuse ;  /* 0x000000001d1d7220 */ /* 0x080fe20000400000 */
[----:B------:R-:W-:Y:S01]  /*3070*/  ISETP.GT.AND P4, PT, R4, RZ, P2 ;  /* 0x000000ff0400720c */ /* 0x000fe20001784270 */
[-C--:B------:R-:W-:Y:S01]  /*3080*/  FMUL R13, R30, R0.reuse ;  /* 0x000000001e0d7220 */ /* 0x080fe20000400000 */
[----:B------:R-:W-:Y:S01]  /*3090*/  ISETP.GT.AND P2, PT, R4, 0x8, P2 ;  /* 0x000000080400780c */ /* 0x000fe20001744270 */
[----:B------:R0:W-:Y:S01]  /*30a0*/  @P3 STG.E desc[UR10][R6.64], R9 ;  /* 0x0000000906003986 */ /* 0x0001e2000c10190a */
[----:B------:R-:W-:Y:S01]  /*30b0*/  SHF.L.U64.HI R5, R16, 0x2, R5 ;  /* 0x0000000210057819 */ /* 0x000fe20000010205 */
[-C--:B------:R-:W-:Y:S01]  /*30c0*/  FMUL R31, R31, R0.reuse ;  /* 0x000000001f1f7220 */ /* 0x080fe20000400000 */
[----:B------:R-:W-:Y:S01]  /*30d0*/  ISETP.GT.AND P1, PT, R4, 0x8, P0 ;  /* 0x000000080400780c */ /* 0x000fe20000724270 */
[----:B------:R-:W-:Y:S01]  /*30e0*/  FMUL R33, R33, R0 ;  /* 0x0000000021217220 */ /* 0x000fe20000400000 */
[----:B------:R-:W-:Y:S01]  /*30f0*/  LEA R16, P3, R16, R6, 0x2 ;  /* 0x0000000610107211 */ /* 0x000fe200078610ff */
[-C--:B------:R-:W-:Y:S01]  /*3100*/  FMUL R35, R35, R0.reuse ;  /* 0x0000000023237220 */ /* 0x080fe20000400000 */
[----:B------:R-:W-:Y:S01]  /*3110*/  F2FP.TF32.F32.PACK_B R25, R25 ;  /* 0x00000019ff19723e */ /* 0x000fe200024050ff */
[-C--:B------:R-:W-:Y:S01]  /*3120*/  FMUL R37, R37, R0.reuse ;  /* 0x0000000025257220 */ /* 0x080fe20000400000 */
[----:B------:R-:W-:Y:S01]  /*3130*/  F2FP.TF32.F32.PACK_B R11, R11 ;  /* 0x0000000bff0b723e */ /* 0x000fe200024050ff */
[----:B------:R-:W-:Y:S01]  /*3140*/  IMAD.X R17, R5, 0x1, R7, P3 ;  /* 0x0000000105117824 */ /* 0x000fe200018e0607 */
[----:B------:R-:W-:Y:S01]  /*3150*/  F2FP.TF32.F32.PACK_B R27, R27 ;  /* 0x0000001bff1b723e */ /* 0x000fe200024050ff */
[--C-:B------:R-:W-:Y:S01]  /*3160*/  @P2 IMAD.MOV.U32 R8, RZ, RZ, R16.reuse ;  /* 0x000000ffff082224 */ /* 0x100fe200078e0010 */
[C---:B------:R-:W-:Y:S01]  /*3170*/  ISETP.GT.AND P0, PT, R3.reuse, 0x8, PT ;  /* 0x000000080300780c */ /* 0x040fe20003f04270 */
[--C-:B0-----:R-:W-:Y:S01]  /*3180*/  @P2 IMAD.MOV.U32 R9, RZ, RZ, R17.reuse ;  /* 0x000000ffff092224 */ /* 0x101fe200078e0011 */
[----:B------:R-:W-:Y:S01]  /*3190*/  @P4 STG.E desc[UR10][R6.64+0x4], R25 ;  /* 0x0000041906004986 */ /* 0x000fe2000c10190a */
[----:B------:R-:W-:Y:S01]  /*31a0*/  ISETP.GT.AND P3, PT, R3, 0x9, PT ;  /* 0x000000090300780c */ /* 0x000fe20003f64270 */
[-C--:B------:R-:W-:Y:S01]  /*31b0*/  FMUL R5, R28, R0.reuse ;  /* 0x000000001c057220 */ /* 0x080fe20000400000 */
[C---:B------:R-:W-:Y:S01]  /*31c0*/  ISETP.GT.AND P4, PT, R4.reuse, RZ, P0 ;  /* 0x000000ff0400720c */ /* 0x040fe20000784270 */
[----:B------:R0:W-:Y:S01]  /*31d0*/  @P1 STG.E desc[UR10][R16.64], R11 ;  /* 0x0000000b10001986 */ /* 0x0001e2000c10190a */
[C---:B------:R-:W-:Y:S01]  /*31e0*/  ISETP.GT.AND P1, PT, R4.reuse, RZ, P3 ;  /* 0x000000ff0400720c */ /* 0x040fe20001f24270 */
[-C--:B------:R-:W-:Y:S01]  /*31f0*/  FMUL R39, R39, R0.reuse ;  /* 0x0000000027277220 */ /* 0x080fe20000400000 */
[C---:B------:R-:W-:Y:S01]  /*3200*/  ISETP.GT.AND P3, PT, R4.reuse, 0x8, P3 ;  /* 0x000000080400780c */ /* 0x040fe20001f64270 */
[----:B------:R1:W-:Y:S01]  /*3210*/  @P2 STG.E desc[UR10][R8.64+0x4], R27 ;  /* 0x0000041b08002986 */ /* 0x0003e2000c10190a */
[----:B------:R-:W-:Y:S01]  /*3220*/  ISETP.GT.AND P2, PT, R4, 0x8, P0 ;  /* 0x000000080400780c */ /* 0x000fe20000744270 */
[-C--:B------:R-:W-:Y:S01]  /*3230*/  FMUL R41, R41, R0.reuse ;  /* 0x0000000029297220 */ /* 0x080fe20000400000 */
[----:B------:R-:W-:Y:S01]  /*3240*/  F2FP.TF32.F32.PACK_B R5, R5 ;  /* 0x00000005ff05723e */ /* 0x000fe200024050ff */
[-C--:B------:R-:W-:Y:S01]  /*3250*/  FMUL R43, R43, R0.reuse ;  /* 0x000000002b2b7220 */ /* 0x080fe20000400000 */
[----:B------:R-:W-:Y:S01]  /*3260*/  F2FP.TF32.F32.PACK_B R29, R29 ;  /* 0x0000001dff1d723e */ /* 0x000fe200024050ff */
[-C--:B------:R-:W-:Y:S01]  /*3270*/  FMUL R45, R45, R0.reuse ;  /* 0x000000002d2d7220 */ /* 0x080fe20000400000 */
[----:B------:R-:W-:Y:S01]  /*3280*/  F2FP.TF32.F32.PACK_B R13, R13 ;  /* 0x0000000dff0d723e */ /* 0x000fe200024050ff */
[----:B------:R2:W-:Y:S01]  /*3290*/  @P4 STG.E desc[UR10][R6.64+0x20], R5 ;  /* 0x0000200506004986 */ /* 0x0005e2000c10190a */
[C---:B------:R-:W-:Y:S01]  /*32a0*/  ISETP.GT.AND P0, PT, R3.reuse, 0x10, PT ;  /* 0x000000100300780c */ /* 0x040fe20003f04270 */
[-C--:B0-----:R-:W-:Y:S01]  /*32b0*/  FMUL R11, R34, R0.reuse ;  /* 0x00000000220b7220 */ /* 0x081fe20000400000 */
[----:B------:R-:W-:Y:S01]  /*32c0*/  F2FP.TF32.F32.PACK_B R31, R31 ;  /* 0x0000001fff1f723e */ /* 0x000fe200024050ff */
[----:B------:R-:W-:Y:S01]  /*32d0*/  @P1 STG.E desc[UR10][R6.64+0x24], R29 ;  /* 0x0000241d06001986 */ /* 0x000fe2000c10190a */
[----:B------:R-:W-:Y:S01]  /*32e0*/  ISETP.GT.AND P1, PT, R3, 0x11, PT ;  /* 0x000000110300780c */ /* 0x000fe20003f24270 */
[----:B-1----:R-:W-:Y:S01]  /*32f0*/  @P2 IMAD.MOV.U32 R8, RZ, RZ, R16 ;  /* 0x000000ffff082224 */ /* 0x002fe200078e0010 */
[C---:B------:R-:W-:Y:S01]  /*3300*/  ISETP.GT.AND P5, PT, R4.reuse, RZ, P0 ;  /* 0x000000ff0400720c */ /* 0x040fe200007a4270 */
[----:B------:R-:W-:Y:S01]  /*3310*/  @P2 IMAD.MOV.U32 R9, RZ, RZ, R17 ;  /* 0x000000ffff092224 */ /* 0x000fe200078e0011 */
[----:B------:R-:W-:Y:S01]  /*3320*/  ISETP.GT.AND P4, PT, R4, RZ, P1 ;  /* 0x000000ff0400720c */ /* 0x000fe20000f84270 */
[-C--:B------:R-:W-:Y:S01]  /*3330*/  FMUL R47, R47, R0.reuse ;  /* 0x000000002f2f7220 */ /* 0x080fe20000400000 */
[----:B------:R-:W-:Y:S01]  /*3340*/  F2FP.TF32.F32.PACK_B R33, R33 ;  /* 0x00000021ff21723e */ /* 0x000fe200024050ff */
[-C--:B--2---:R-:W-:Y:S01]  /*3350*/  FMUL R5, R32, R0.reuse ;  /* 0x0000000020057220 */ /* 0x084fe20000400000 */
[----:B------:R0:W-:Y:S01]  /*3360*/  @P2 STG.E desc[UR10][R8.64+0x20], R13 ;  /* 0x0000200d08002986 */ /* 0x0001e2000c10190a */
[----:B------:R-:W-:Y:S01]  /*3370*/  ISETP.GT.AND P2, PT, R4, 0x8, P0 ;  /* 0x000000080400780c */ /* 0x000fe20000744270 */
[-C--:B------:R-:W-:Y:S01]  /*3380*/  FMUL R49, R49, R0.reuse ;  /* 0x0000000031317220 */ /* 0x080fe20000400000 */
[----:B------:R-:W-:Y:S01]  /*3390*/  ISETP.GT.AND P0, PT, R3, 0x18, PT ;  /* 0x000000180300780c */ /* 0x000fe20003f04270 */
[-C--:B------:R-:W-:Y:S01]  /*33a0*/  FMUL R51, R51, R0.reuse ;  /* 0x0000000033337220 */ /* 0x080fe20000400000 */
[----:B------:R-:W-:Y:S01]  /*33b0*/  F2FP.TF32.F32.PACK_B R5, R5 ;  /* 0x00000005ff05723e */ /* 0x000fe200024050ff */
[-C--:B------:R-:W-:Y:S01]  /*33c0*/  FMUL R53, R53, R0.reuse ;  /* 0x0000000035357220 */ /* 0x080fe20000400000 */
[----:B------:R-:W-:Y:S01]  /*33d0*/  F2FP.TF32.F32.PACK_B R11, R11 ;  /* 0x0000000bff0b723e */ /* 0x000fe200024050ff */
[----:B------:R-:W-:Y:S01]  /*33e0*/  FMUL R15, R54, R0 ;  /* 0x00000000360f7220 */ /* 0x000fe20000400000 */
[----:B------:R-:W-:-:S02]  /*33f0*/  F2FP.TF32.F32.PACK_B R35, R35 ;  /* 0x00000023ff23723e */ /* 0x000fc400024050ff */
[----:B------:R-:W-:Y:S01]  /*3400*/  F2FP.TF32.F32.PACK_B R37, R37 ;  /* 0x00000025ff25723e */ /* 0x000fe200024050ff */
[----:B0-----:R-:W-:Y:S02]  /*3410*/  @P3 IMAD.MOV.U32 R8, RZ, RZ, R16 ;  /* 0x000000ffff083224 */ /* 0x001fe400078e0010 */
[----:B------:R-:W-:Y:S01]  /*3420*/  FMUL R13, R38, R0 ;  /* 0x00000000260d7220 */ /* 0x000fe20000400000 */
[----:B------:R-:W-:Y:S01]  /*3430*/  @P3 IMAD.MOV.U32 R9, RZ, RZ, R17 ;  /* 0x000000ffff093224 */ /* 0x000fe200078e0011 */
[----:B------:R-:W-:Y:S02]  /*3440*/  F2FP.TF32.F32.PACK_B R39, R39 ;  /* 0x00000027ff27723e */ /* 0x000fe400024050ff */
[----:B------:R-:W-:Y:S02]  /*3450*/  F2FP.TF32.F32.PACK_B R41, R41 ;  /* 0x00000029ff29723e */ /* 0x000fe400024050ff */
[----:B------:R0:W-:Y:S01]  /*3460*/  @P3 STG.E desc[UR10][R8.64+0x24], R31 ;  /* 0x0000241f08003986 */ /* 0x0001e2000c10190a */
[----:B------:R-:W-:-:S02]  /*3470*/  ISETP.GT.AND P3, PT, R4, 0x8, P1 ;  /* 0x000000080400780c */ /* 0x000fc40000f64270 */
[----:B------:R-:W-:Y:S01]  /*3480*/  ISETP.GT.AND P1, PT, R3, 0x19, PT ;  /* 0x000000190300780c */ /* 0x000fe20003f24270 */
[----:B------:R1:W-:Y:S01]  /*3490*/  @P5 STG.E desc[UR10][R6.64+0x40], R5 ;  /* 0x0000400506005986 */ /* 0x0003e2000c10190a */
[C---:B------:R-:W-:Y:S02]  /*34a0*/  ISETP.GT.AND P5, PT, R4.reuse, RZ, P0 ;  /* 0x000000ff0400720c */ /* 0x040fe400007a4270 */
[----:B------:R-:W-:Y:S01]  /*34b0*/  F2FP.TF32.F32.PACK_B R13, R13 ;  /* 0x0000000dff0d723e */ /* 0x000fe200024050ff */
[----:B------:R-:W-:Y:S01]  /*34c0*/  @P4 STG.E desc[UR10][R6.64+0x44], R33 ;  /* 0x0000442106004986 */ /* 0x000fe2000c10190a */
[----:B------:R-:W-:Y:S02]  /*34d0*/  ISETP.GT.AND P4, PT, R4, RZ, P1 ;  /* 0x000000ff0400720c */ /* 0x000fe40000f84270 */
[----:B------:R-:W-:Y:S01]  /*34e0*/  F2FP.TF32.F32.PACK_B R43, R43 ;  /* 0x0000002bff2b723e */ /* 0x000fe200024050ff */
[----:B0-----:R-:W-:Y:S01]  /*34f0*/  @P2 IMAD.MOV.U32 R8, RZ, RZ, R16 ;  /* 0x000000ffff082224 */ /* 0x001fe200078e0010 */
[----:B------:R-:W-:Y:S01]  /*3500*/  F2FP.TF32.F32.PACK_B R45, R45 ;  /* 0x0000002dff2d723e */ /* 0x000fe200024050ff */
[----:B------:R-:W-:Y:S01]  /*3510*/  @P2 IMAD.MOV.U32 R9, RZ, RZ, R17 ;  /* 0x000000ffff092224 */ /* 0x000fe200078e0011 */
[----:B------:R-:W-:Y:S01]  /*3520*/  F2FP.TF32.F32.PACK_B R47, R47 ;  /* 0x0000002fff2f723e */ /* 0x000fe200024050ff */
[----:B-1----:R-:W-:Y:S01]  /*3530*/  FMUL R5, R36, R0 ;  /* 0x0000000024057220 */ /* 0x002fe20000400000 */
[----:B------:R-:W-:-:S02]  /*3540*/  F2FP.TF32.F32.PACK_B R49, R49 ;  /* 0x00000031ff31723e */ /* 0x000fc400024050ff */
[----:B------:R0:W-:Y:S01]  /*3550*/  @P2 STG.E desc[UR10][R8.64+0x40], R11 ;  /* 0x0000400b08002986 */ /* 0x0001e2000c10190a */
[----:B------:R-:W-:Y:S02]  /*3560*/  ISETP.GT.AND P2, PT, R4, 0x8, P0 ;  /* 0x000000080400780c */ /* 0x000fe40000744270 */
[----:B------:R-:W-:Y:S02]  /*3570*/  F2FP.TF32.F32.PACK_B R5, R5 ;  /* 0x00000005ff05723e */ /* 0x000fe400024050ff */
[----:B------:R-:W-:Y:S02]  /*3580*/  ISETP.GT.AND P0, PT, R3, 0x20, PT ;  /* 0x000000200300780c */ /* 0x000fe40003f04270 */
[----:B------:R-:W-:Y:S02]  /*3590*/  F2FP.TF32.F32.PACK_B R51, R51 ;  /* 0x00000033ff33723e */ /* 0x000fe400024050ff */
[----:B------:R-:W-:Y:S02]  /*35a0*/  F2FP.TF32.F32.PACK_B R53, R53 ;  /* 0x00000035ff35723e */ /* 0x000fe400024050ff */
[----:B------:R-:W-:Y:S01]  /*35b0*/  F2FP.TF32.F32.PACK_B R15, R15 ;  /* 0x0000000fff0f723e */ /* 0x000fe200024050ff */
[----:B0-----:R-:W-:-:S02]  /*35c0*/  @P3 IMAD.MOV.U32 R8, RZ, RZ, R16 ;  /* 0x000000ffff083224 */ /* 0x001fc400078e0010 */
[----:B------:R-:W-:Y:S01]  /*35d0*/  FMUL R11, R42, R0 ;  /* 0x000000002a0b7220 */ /* 0x000fe20000400000 */
[----:B------:R-:W-:-:S04]  /*35e0*/  @P3 IMAD.MOV.U32 R9, RZ, RZ, R17 ;  /* 0x000000ffff093224 */ /* 0x000fc800078e0011 */
[----:B------:R-:W-:Y:S01]  /*35f0*/  F2FP.TF32.F32.PACK_B R11, R11 ;  /* 0x0000000bff0b723e */ /* 0x000fe200024050ff */
[----:B------:R0:W-:Y:S01]  /*3600*/  @P3 STG.E desc[UR10][R8.64+0x44], R35 ;  /* 0x0000442308003986 */ /* 0x0001e2000c10190a */
[C---:B------:R-:W-:Y:S02]  /*3610*/  ISETP.GT.AND P3, PT, R4.reuse, 0x8, P1 ;  /* 0x000000080400780c */ /* 0x040fe40000f64270 */
[C---:B------:R-:W-:Y:S01]  /*3620*/  ISETP.GT.AND P1, PT, R3.reuse, 0x21, PT ;  /* 0x000000210300780c */ /* 0x040fe20003f24270 */
[----:B------:R1:W-:Y:S01]  /*3630*/  @P5 STG.E desc[UR10][R6.64+0x60], R5 ;  /* 0x0000600506005986 */ /* 0x0003e2000c10190a */
[C---:B------:R-:W-:Y:S02]  /*3640*/  ISETP.GT.AND P5, PT, R4.reuse, RZ, P0 ;  /* 0x000000ff0400720c */ /* 0x040fe400007a4270 */
[----:B------:R-:W-:Y:S01]  /*3650*/  ISETP.GT.AND P0, PT, R4, 0x8, P0 ;  /* 0x000000080400780c */ /* 0x000fe20000704270 */
[----:B------:R-:W-:Y:S01]  /*3660*/  @P4 STG.E desc[UR10][R6.64+0x64], R37 ;  /* 0x0000642506004986 */ /* 0x000fe2000c10190a */
[----:B------:R-:W-:Y:S01]  /*3670*/  ISETP.GT.AND P4, PT, R3, 0x29, PT ;  /* 0x000000290300780c */ /* 0x000fe20003f84270 */
[----:B0-----:R-:W-:-:S03]  /*3680*/  @P2 IMAD.MOV.U32 R8, RZ, RZ, R16 ;  /* 0x000000ffff082224 */ /* 0x001fc600078e0010 */
[C---:B------:R-:W-:Y:S01]  /*3690*/  ISETP.GT.AND P6, PT, R4.reuse, RZ, P4 ;  /* 0x000000ff0400720c */ /* 0x040fe200027c4270 */
[----:B------:R-:W-:Y:S01]  /*36a0*/  @P2 IMAD.MOV.U32 R9, RZ, RZ, R17 ;  /* 0x000000ffff092224 */ /* 0x000fe200078e0011 */
[----:B------:R-:W-:Y:S01]  /*36b0*/  ISETP.GT.AND P4, PT, R4, 0x8, P4 ;  /* 0x000000080400780c */ /* 0x000fe20002784270 */
[----:B-1----:R-:W-:-:S03]  /*36c0*/  FMUL R5, R40, R0 ;  /* 0x0000000028057220 */ /* 0x002fc60000400000 */
[----:B------:R0:W-:Y:S01]  /*36d0*/  @P2 STG.E desc[UR10][R8.64+0x60], R13 ;  /* 0x0000600d08002986 */ /* 0x0001e2000c10190a */
[C---:B------:R-:W-:Y:S02]  /*36e0*/  ISETP.GT.AND P2, PT, R4.reuse, RZ, P1 ;  /* 0x000000ff0400720c */ /* 0x040fe40000f44270 */
[----:B------:R-:W-:Y:S02]  /*36f0*/  F2FP.TF32.F32.PACK_B R5, R5 ;  /* 0x00000005ff05723e */ /* 0x000fe400024050ff */
[----:B------:R-:W-:Y:S02]  /*3700*/  ISETP.GT.AND P1, PT, R4, 0x8, P1 ;  /* 0x000000080400780c */ /* 0x000fe40000f24270 */
[----:B------:R-:W-:Y:S02]  /*3710*/  @P6 IMAD.MOV.U32 R2, RZ, RZ, R6 ;  /* 0x000000ffff026224 */ /* 0x000fe400078e0006 */
[----:B0-----:R-:W-:Y:S02]  /*3720*/  @P3 IMAD.MOV.U32 R8, RZ, RZ, R16 ;  /* 0x000000ffff083224 */ /* 0x001fe400078e0010 */
[----:B------:R-:W-:Y:S01]  /*3730*/  FMUL R13, R52, R0 ;  /* 0x00000000340d7220 */ /* 0x000fe20000400000 */
[----:B------:R-:W-:-:S04]  /*3740*/  @P3 IMAD.MOV.U32 R9, RZ, RZ, R17 ;  /* 0x000000ffff093224 */ /* 0x000fc800078e0011 */
[----:B------:R-:W-:Y:S01]  /*3750*/  F2FP.TF32.F32.PACK_B R13, R13 ;  /* 0x0000000dff0d723e */ /* 0x000fe200024050ff */
[----:B------:R0:W-:Y:S04]  /*3760*/  @P3 STG.E desc[UR10][R8.64+0x64], R39 ;  /* 0x0000642708003986 */ /* 0x0001e8000c10190a */
[----:B------:R1:W-:Y:S01]  /*3770*/  @P5 STG.E desc[UR10][R6.64+0x80], R5 ;  /* 0x0000800506005986 */ /* 0x0003e2000c10190a */
[----:B------:R-:W-:-:S03]  /*3780*/  ISETP.GT.AND P5, PT, R3, 0x28, PT ;  /* 0x000000280300780c */ /* 0x000fc60003fa4270 */
[----:B------:R-:W-:Y:S01]  /*3790*/  @P2 STG.E desc[UR10][R6.64+0x84], R41 ;  /* 0x0000842906002986 */ /* 0x000fe2000c10190a */
[C---:B------:R-:W-:Y:S02]  /*37a0*/  ISETP.GT.AND P3, PT, R4.reuse, RZ, P5 ;  /* 0x000000ff0400720c */ /* 0x040fe40002f64270 */
[----:B------:R-:W-:Y:S01]  /*37b0*/  ISETP.GT.AND P5, PT, R4, 0x8, P5 ;  /* 0x000000080400780c */ /* 0x000fe20002fa4270 */
[----:B0-----:R-:W-:Y:S01]  /*37c0*/  @P0 IMAD.MOV.U32 R8, RZ, RZ, R16 ;  /* 0x000000ffff080224 */ /* 0x001fe200078e0010 */
[----:B------:R-:W-:Y:S01]  /*37d0*/  ISETP.GT.AND P2, PT, R3, 0x31, PT ;  /* 0x000000310300780c */ /* 0x000fe20003f44270 */
[----:B------:R-:W-:Y:S02]  /*37e0*/  @P0 IMAD.MOV.U32 R9, RZ, RZ, R17 ;  /* 0x000000ffff090224 */ /* 0x000fe400078e0011 */
[----:B-1----:R-:W-:-:S03]  /*37f0*/  FMUL R5, R44, R0 ;  /* 0x000000002c057220 */ /* 0x002fc60000400000 */
[----:B------:R0:W-:Y:S01]  /*3800*/  @P0 STG.E desc[UR10][R8.64+0x80], R11 ;  /* 0x0000800b08000986 */ /* 0x0001e2000c10190a */
[----:B------:R-:W-:Y:S02]  /*3810*/  ISETP.GT.AND P0, PT, R3, 0x39, PT ;  /* 0x000000390300780c */ /* 0x000fe40003f04270 */
[----:B------:R-:W-:Y:S01]  /*3820*/  F2FP.TF32.F32.PACK_B R5, R5 ;  /* 0x00000005ff05723e */ /* 0x000fe200024050ff */
[----:B0-----:R-:W-:Y:S02]  /*3830*/  @P1 IMAD.MOV.U32 R8, RZ, RZ, R16 ;  /* 0x000000ffff081224 */ /* 0x001fe400078e0010 */
[----:B------:R-:W-:Y:S01]  /*3840*/  FMUL R11, R46, R0 ;  /* 0x000000002e0b7220 */ /* 0x000fe20000400000 */
[----:B------:R-:W-:-:S04]  /*3850*/  @P1 IMAD.MOV.U32 R9, RZ, RZ, R17 ;  /* 0x000000ffff091224 */ /* 0x000fc800078e0011 */
[----:B------:R-:W-:Y:S01]  /*3860*/  F2FP.TF32.F32.PACK_B R11, R11 ;  /* 0x0000000bff0b723e */ /* 0x000fe200024050ff */
[----:B------:R0:W-:Y:S01]  /*3870*/  @P1 STG.E desc[UR10][R8.64+0x84], R43 ;  /* 0x0000842b08001986 */ /* 0x0001e2000c10190a */
[----:B------:R-:W-:-:S03]  /*3880*/  ISETP.GT.AND P1, PT, R3, 0x38, PT ;  /* 0x000000380300780c */ /* 0x000fc60003f24270 */
[----:B------:R1:W-:Y:S01]  /*3890*/  @P3 STG.E desc[UR10][R6.64+0xa0], R5 ;  /* 0x0000a00506003986 */ /* 0x0003e2000c10190a */
[----:B------:R-:W-:Y:S01]  /*38a0*/  ISETP.GT.AND P3, PT, R3, 0x30, PT ;  /* 0x000000300300780c */ /* 0x000fe20003f64270 */
[----:B------:R-:W-:-:S05]  /*38b0*/  @P6 IMAD.MOV.U32 R3, RZ, RZ, R7 ;  /* 0x000000ffff036224 */ /* 0x000fca00078e0007 */
[----:B------:R2:W-:Y:S01]  /*38c0*/  @P6 STG.E desc[UR10][R2.64+0xa4], R45 ;  /* 0x0000a42d02006986 */ /* 0x0005e2000c10190a */
[----:B------:R-:W-:Y:S01]  /*38d0*/  ISETP.GT.AND P6, PT, R4, RZ, P3 ;  /* 0x000000ff0400720c */ /* 0x000fe20001fc4270 */
[-C--:B0-----:R-:W-:Y:S01]  /*38e0*/  FMUL R9, R50, R0.reuse ;  /* 0x0000000032097220 */ /* 0x081fe20000400000 */
[----:B------:R-:W-:Y:S01]  /*38f0*/  ISETP.GT.AND P3, PT, R4, 0x8, P3 ;  /* 0x000000080400780c */ /* 0x000fe20001f64270 */
[-C--:B-1----:R-:W-:Y:S01]  /*3900*/  FMUL R5, R48, R0.reuse ;  /* 0x0000000030057220 */ /* 0x082fe20000400000 */
[----:B------:R-:W-:Y:S02]  /*3910*/  FMUL R0, R55, R0 ;  /* 0x0000000037007220 */ /* 0x000fe40000400000 */
[----:B------:R-:W-:Y:S02]  /*3920*/  F2FP.TF32.F32.PACK_B R9, R9 ;  /* 0x00000009ff09723e */ /* 0x000fe400024050ff */
[----:B------:R-:W-:Y:S01]  /*3930*/  F2FP.TF32.F32.PACK_B R5, R5 ;  /* 0x00000005ff05723e */ /* 0x000fe200024050ff */
[----:B--2---:R-:W-:-:S02]  /*3940*/  @P5 IMAD.MOV.U32 R2, RZ, RZ, R16 ;  /* 0x000000ffff025224 */ /* 0x004fc400078e0010 */
[----:B------:R-:W-:-:S05]  /*3950*/  @P5 IMAD.MOV.U32 R3, RZ, RZ, R17 ;  /* 0x000000ffff035224 */ /* 0x000fca00078e0011 */
[----:B------:R0:W-:Y:S01]  /*3960*/  @P5 STG.E desc[UR10][R2.64+0xa0], R11 ;  /* 0x0000a00b02005986 */ /* 0x0001e2000c10190a */
[C---:B------:R-:W-:Y:S02]  /*3970*/  ISETP.GT.AND P5, PT, R4.reuse, RZ, P2 ;  /* 0x000000ff0400720c */ /* 0x040fe400017a4270 */
[----:B------:R-:W-:Y:S01]  /*3980*/  ISETP.GT.AND P2, PT, R4, 0x8, P2 ;  /* 0x000000080400780c */ /* 0x000fe20001744270 */
[----:B0-----:R-:W-:Y:S02]  /*3990*/  @P4 IMAD.MOV.U32 R2, RZ, RZ, R16 ;  /* 0x000000ffff024224 */ /* 0x001fe400078e0010 */
        /* <DEDUP_REMOVED lines=11> */
[----:B------:R0:W-:Y:S02]  /*3a50*/  @P5 STG.E desc[UR10][R2.64+0xc4], R49 ;  /* 0x0000c43102005986 */ /* 0x0001e4000c10190a */
        /* <DEDUP_REMOVED lines=8> */
[----:B------:R0:W-:Y:S04]  /*3ae0*/  @P4 STG.E desc[UR10][R2.64+0xe0], R13 ;  /* 0x0000e00d02004986 */ /* 0x0001e8000c10190a */
[----:B------:R1:W-:Y:S01]  /*3af0*/  @P6 STG.E desc[UR10][R6.64+0xe4], R53 ;  /* 0x0000e43506006986 */ /* 0x0003e2000c10190a */
[----:B0-----:R-:W-:Y:S02]  /*3b00*/  @P1 IMAD.MOV.U32 R2, RZ, RZ, R16 ;  /* 0x000000ffff021224 */ /* 0x001fe400078e0010 */
[----:B------:R-:W-:-:S05]  /*3b10*/  @P1 IMAD.MOV.U32 R3, RZ, RZ, R17 ;  /* 0x000000ffff031224 */ /* 0x000fca00078e0011 */
[----:B------:R1:W-:Y:S01]  /*3b20*/  @P1 STG.E desc[UR10][R2.64+0xe0], R15 ;  /* 0x0000e00f02001986 */ /* 0x0003e2000c10190a */
[----:B------:R-:W-:Y:S05]  /*3b30*/  @!P0 EXIT ;  /* 0x000000000000894d */ /* 0x000fea0003800000 */
[----:B-1----:R-:W-:-:S05]  /*3b40*/  F2FP.TF32.F32.PACK_B R3, R0 ;  /* 0x00000000ff03723e */ /* 0x002fca00024050ff */
[----:B------:R-:W-:Y:S01]  /*3b50*/  STG.E desc[UR10][R16.64+0xe4], R3 ;  /* 0x0000e40310007986 */ /* 0x000fe2000c10190a */
[----:B------:R-:W-:Y:S05]  /*3b60*/  EXIT ;  /* 0x000000000000794d */ /* 0x000fea0003800000 */
.L_x_9:
[----:B------:R-:W-:-:S13]  /*3b70*/  ISETP.NE.AND P0, PT, R6, RZ, PT ;  /* 0x000000ff0600720c */ /* 0x000fda0003f05270 */
[----:B------:R-:W-:Y:S05]  /*3b80*/  @P0 EXIT ;  /* 0x000000000000094d */ /* 0x000fea0003800000 */
[----:B------:R-:W-:Y:S01]  /*3b90*/  ELECT P0, URZ, PT ;  /* 0x00000000003f782f */ /* 0x000fe20003800000 */
[----:B------:R-:W-:-:S12]  /*3ba0*/  BSSY B0, `(.L_x_82) ;  /* 0x0000271000007945 */ /* 0x000fd80003800000 */
[----:B------:R-:W-:Y:S05]  /*3bb0*/  @!P0 BRA `(.L_x_83) ;  /* 0x0000002400bc8947 */ /* 0x000fea0003800000 */
[----:B------:R-:W-:Y:S02]  /*3bc0*/  ISETP.GE.AND P0, PT, R4, 0x1, PT ;  /* 0x000000010400780c */ /* 0x000fe40003f06270 */
[----:B------:R-:W-:-:S04]  /*3bd0*/  SHF.R.S32.HI R7, RZ, 0x1f, R8 ;  /* 0x0000001fff077819 */ /* 0x000fc80000011408 */
[----:B------:R-:W-:-:S07]  /*3be0*/  LEA.HI R7, R7, R8, RZ, 0x7 ;  /* 0x0000000807077211 */ /* 0x000fce00078f38ff */
[----:B------:R-:W-:Y:S05]  /*3bf0*/  @!P0 BRA `(.L_x_83) ;  /* 0x0000002400ac8947 */ /* 0x000fea0003800000 */
[----:B------:R-:W-:Y:S01]  /*3c00*/  LOP3.LUT R7, R7, 0xffffff80, RZ, 0xc0, !PT ;  /* 0xffffff8007077812 */ /* 0x000fe200078ec0ff */
[----:B------:R-:W-:Y:S01]  /*3c10*/  IMAD R12, R12, R13, RZ ;  /* 0x0000000d0c0c7224 */ /* 0x000fe200078e02ff */
[C---:B------:R-:W-:Y:S01]  /*3c20*/  LOP3.LUT P0, RZ, R8.reuse, 0x1f, RZ, 0xc0, !PT ;  /* 0x0000001f08ff7812 */ /* 0x040fe2000780c0ff */
[----:B-----5:R-:W-:Y:S01]  /*3c30*/  IMAD.SHL.U32 R0, R9, 0x40, RZ ;  /* 0x0000004009007824 */ /* 0x020fe200078e00ff */
[----:B------:R-:W-:Y:S01]  /*3c40*/  LOP3.LUT R16, R3, 0x2, RZ, 0xfc, !PT ;  /* 0x0000000203107812 */ /* 0x000fe200078efcff */
[----:B------:R-:W-:Y:S01]  /*3c50*/  IMAD.IADD R7, R8, 0x1, -R7 ;  /* 0x0000000108077824 */ /* 0x000fe200078e0a07 */
[----:B------:R-:W-:Y:S01]  /*3c60*/  CS2R R14, SRZ ;  /* 0x00000000000e7805 */ /* 0x000fe2000001ff00 */
[----:B---3--:R-:W-:Y:S02]  /*3c70*/  IMAD.SHL.U32 R2, R10, 0x40, RZ ;  /* 0x000000400a027824 */ /* 0x008fe400078e00ff */
[----:B------:R-:W-:Y:S01]  /*3c80*/  IMAD.MOV.U32 R13, RZ, RZ, RZ ;  /* 0x000000ffff0d7224 */ /* 0x000fe200078e00ff */
[C---:B------:R-:W-:Y:S01]  /*3c90*/  ISETP.NE.AND P1, PT, R7.reuse, RZ, PT ;  /* 0x000000ff0700720c */ /* 0x040fe20003f25270 */
[----:B------:R-:W-:Y:S01]  /*3ca0*/  IMAD.MOV.U32 R11, RZ, RZ, 0x1 ;  /* 0x00000001ff0b7424 */ /* 0x000fe200078e00ff */
[----:B------:R-:W-:Y:S01]  /*3cb0*/  ISETP.NE.OR P0, PT, R7, RZ, !P0 ;  /* 0x000000ff0700720c */ /* 0x000fe20004705670 */
[----:B------:R-:W-:-:S02]  /*3cc0*/  IMAD.MOV.U32 R10, RZ, RZ, RZ ;  /* 0x000000ffff0a7224 */ /* 0x000fc400078e00ff */
[----:B------:R-:W-:Y:S02]  /*3cd0*/  IMAD R12, R5, R12, 0x1 ;  /* 0x00000001050c7424 */ /* 0x000fe400078e020c */
[C---:B------:R-:W-:Y:S02]  /*3ce0*/  VIADD R18, R0.reuse, 0x8 ;  /* 0x0000000800127836 */ /* 0x040fe40000000000 */
[C---:B------:R-:W-:Y:S02]  /*3cf0*/  VIADD R19, R0.reuse, 0x10 ;  /* 0x0000001000137836 */ /* 0x040fe40000000000 */
[C---:B------:R-:W-:Y:S02]  /*3d00*/  VIADD R20, R0.reuse, 0x18 ;  /* 0x0000001800147836 */ /* 0x040fe40000000000 */
[C---:B------:R-:W-:Y:S02]  /*3d10*/  VIADD R21, R0.reuse, 0x20 ;  /* 0x0000002000157836 */ /* 0x040fe40000000000 */
[----:B------:R-:W-:-:S02]  /*3d20*/  VIADD R22, R0, 0x28 ;  /* 0x0000002800167836 */ /* 0x000fc40000000000 */
[C---:B------:R-:W-:Y:S02]  /*3d30*/  VIADD R23, R0.reuse, 0x30 ;  /* 0x0000003000177836 */ /* 0x040fe40000000000 */
[----:B------:R-:W-:Y:S02]  /*3d40*/  VIADD R24, R0, 0x38 ;  /* 0x0000003800187836 */ /* 0x000fe40000000000 */
[C---:B------:R-:W-:Y:S02]  /*3d50*/  VIADD R25, R2.reuse, 0x8 ;  /* 0x0000000802197836 */ /* 0x040fe40000000000 */
[C---:B------:R-:W-:Y:S02]  /*3d60*/  VIADD R26, R2.reuse, 0x10 ;  /* 0x00000010021a7836 */ /* 0x040fe40000000000 */
[C---:B------:R-:W-:Y:S02]  /*3d70*/  VIADD R27, R2.reuse, 0x18 ;  /* 0x00000018021b7836 */ /* 0x040fe40000000000 */
[----:B------:R-:W-:-:S02]  /*3d80*/  VIADD R28, R2, 0x20 ;  /* 0x00000020021c7836 */ /* 0x000fc40000000000 */
[C---:B------:R-:W-:Y:S02]  /*3d90*/  VIADD R29, R2.reuse, 0x28 ;  /* 0x00000028021d7836 */ /* 0x040fe40000000000 */
[C---:B------:R-:W-:Y:S02]  /*3da0*/  VIADD R30, R2.reuse, 0x30 ;  /* 0x00000030021e7836 */ /* 0x040fe40000000000 */
[----:B------:R-:W-:-:S07]  /*3db0*/  VIADD R17, R2, 0x38 ;  /* 0x0000003802117836 */ /* 0x000fce0000000000 */
.L_x_87:
[----:B------:R-:W0:Y:S01]  /*3dc0*/  S2R R7, SR_CgaCtaId ;  /* 0x0000000000077919 */ /* 0x000e220000008800 */
[----:B------:R-:W-:-:S04]  /*3dd0*/  MOV R6, 0x400 ;  /* 0x0000040000067802 */ /* 0x000fc80000000f00 */
[----:B0-----:R-:W-:Y:S02]  /*3de0*/  LEA R8, R7, R6, 0x18 ;  /* 0x0000000607087211 */ /* 0x001fe400078ec0ff */
[----:B------:R-:W-:-:S03]  /*3df0*/  SHF.L.U32 R6, R11, 0x1f, RZ ;  /* 0x0000001f0b067819 */ /* 0x000fc600000006ff */
[----:B------:R-:W-:-:S07]  /*3e00*/  IMAD R7, R13, 0x8, R8 ;  /* 0x000000080d077824 */ /* 0x000fce00078e0208 */
.L_x_84:
[----:B0-----:R0:W1:Y:S02]  /*3e10*/  SYNCS.PHASECHK.TRANS64.TRYWAIT P2, [R7+URZ+0x38038], R6 ;  /* 0x03803806070075a7 */ /* 0x001064000804017f */
[----:B-1----:R-:W-:Y:S05]  /*3e20*/  @!P2 NANOSLEEP.SYNCS 0x989680 ;  /* 0x009896800000a95d */ /* 0x002fea0003900000 */
[----:B------:R-:W1:Y:S02]  /*3e30*/  @!P2 SYNCS.PHASECHK.TRANS64 P2, [R7+URZ+0x38038], R6 ;  /* 0x038038060700a5a7 */ /* 0x000e64000804007f */
[----:B-1----:R-:W-:Y:S05]  /*3e40*/  @!P2 BRA `(.L_x_84) ;  /* 0xfffffffc00f0a947 */ /* 0x002fea000383ffff */
[----:B0-----:R-:W0:Y:S02]  /*3e50*/  @!P1 LDC R6, c[0x0][0x500] ;  /* 0x00014000ff069b82 */ /* 0x001e240000000800 */
[----:B0-----:R0:W-:Y:S02]  /*3e60*/  @!P1 SYNCS.ARRIVE.TRANS64 RZ, [R7+URZ+0x38000], R6 ;  /* 0x0380000607ff99a7 */ /* 0x0011e4000800003f */
[----:B0-----:R-:W-:-:S04]  /*3e70*/  PRMT R6, R16, 0x9910, RZ ;  /* 0x0000991010067816 */ /* 0x001fc800000000ff */
[----:B------:R-:W-:-:S13]  /*3e80*/  ISETP.NE.AND P2, PT, R6, 0x2, PT ;  /* 0x000000020600780c */ /* 0x000fda0003f45270 */
[----:B------:R-:W-:Y:S05]  /*3e90*/  @P2 BRA `(.L_x_85) ;  /* 0x0000000000042947 */ /* 0x000fea0003800000 */
[----:B------:R-:W-:Y:S01]  /*3ea0*/  BPT.TRAP 0x1 ;  /* 0x000000040000795c */ /* 0x000fe20000300000 */
.L_x_85:
[----:B------:R-:W-:Y:S05]  /*3eb0*/  @P0 BRA `(.L_x_86) ;  /* 0x0000000000040947 */ /* 0x000fea0003800000 */
[----:B------:R-:W-:Y:S01]  /*3ec0*/  BPT.TRAP 0x1 ;  /* 0x000000040000795c */ /* 0x000fe20000300000 */
.L_x_86:
[----:B------:R-:W-:Y:S01]  /*3ed0*/  R2UR UR11, R8 ;  /* 0x00000000080b72ca */ /* 0x000fe200000e0000 */
[----:B------:R-:W-:Y:S01]  /*3ee0*/  ULDC UR22, c[0x0][0x380] ;  /* 0x0000e00000167ab9 */ /* 0x000fe20000000800 */
[----:B------:R-:W-:Y:S01]  /*3ef0*/  R2UR UR9, R7 ;  /* 0x00000000070972ca */ /* 0x000fe200000e0000 */
[----:B------:R-:W0:Y:S01]  /*3f00*/  LDC.64 R8, c[0x0][0x3d8] ;  /* 0x0000f600ff087b82 */ /* 0x000e220000000a00 */
[----:B------:R-:W-:Y:S01]  /*3f10*/  R2UR UR39, R18 ;  /* 0x00000000122772ca */ /* 0x000fe200000e0000 */
[----:B------:R-:W-:Y:S01]  /*3f20*/  UISETP.NE.AND UP0, UPT, UR22, 0x1, UPT ;  /* 0x000000011600788c */ /* 0x000fe2000bf05270 */
[----:B------:R-:W-:Y:S01]  /*3f30*/  R2UR UR38, R19 ;  /* 0x00000000132672ca */ /* 0x000fe200000e0000 */
[----:B------:R-:W-:Y:S01]  /*3f40*/  ULDC UR23, c[0x0][0x38c] ;  /* 0x0000e30000177ab9 */ /* 0x000fe20000000800 */
[----:B------:R-:W-:Y:S01]  /*3f50*/  R2UR UR31, R0 ;  /* 0x00000000001f72ca */ /* 0x000fe200000e0000 */
[----:B------:R-:W-:Y:S01]  /*3f60*/  UISETP.NE.AND UP1, UPT, UR23, 0x1, UPT ;  /* 0x000000011700788c */ /* 0x000fe2000bf25270 */
[----:B------:R-:W-:Y:S01]  /*3f70*/  R2UR UR8, R13 ;  /* 0x000000000d0872ca */ /* 0x000fe200000e0000 */
[----:B------:R-:W0:Y:S01]  /*3f80*/  LDC.64 R6, c[0x0][0x3b8] ;  /* 0x0000ee00ff067b82 */ /* 0x000e220000000a00 */
[----:B------:R-:W-:Y:S01]  /*3f90*/  R2UR UR42, R18 ;  /* 0x00000000122a72ca */ /* 0x000fe200000e0000 */
[----:B------:R-:W-:Y:S01]  /*3fa0*/  ULDC.64 UR18, c[0x0][0x198] ;  /* 0x0000660000127ab9 */ /* 0x000fe20000000a00 */
[----:B------:R-:W-:Y:S01]  /*3fb0*/  R2UR UR30, R19 ;  /* 0x00000000131e72ca */ /* 0x000fe200000e0000 */
[----:B------:R-:W-:Y:S01]  /*3fc0*/  UIADD3 UR14, UP2, UR18, 0xf0, URZ ;  /* 0x000000f0120e7890 */ /* 0x000fe2000ff5e03f */
[----:B------:R-:W-:Y:S01]  /*3fd0*/  R2UR UR43, R0 ;  /* 0x00000000002b72ca */ /* 0x000fe200000e0000 */
[----:B------:R-:W-:Y:S01]  /*3fe0*/  @UP0 ULDC UR34, c[0x0][0x384] ;  /* 0x0000e10000220ab9 */ /* 0x000fe20000000800 */
[----:B------:R-:W-:Y:S01]  /*3ff0*/  @UP0 ULDC UR36, c[0x0][0x384] ;  /* 0x0000e10000240ab9 */ /* 0x000fe20000000800 */
[----:B------:R-:W-:Y:S01]  /*4000*/  UIMAD.WIDE.U32 UR34, UR39, UR34, URZ ;  /* 0x00000022272272a5 */ /* 0x000fe2000f8e003f */
[----:B------:R-:W-:Y:S01]  /*4010*/  R2UR UR10, R14 ;  /* 0x000000000e0a72ca */ /* 0x000fe200000e0000 */
[----:B------:R-:W-:Y:S01]  /*4020*/  @UP0 ULDC UR28, c[0x0][0x384] ;  /* 0x0000e100001c0ab9 */ /* 0x000fe20000000800 */
[----:B------:R-:W-:Y:S01]  /*4030*/  UIMAD.WIDE.U32 UR36, UR38, UR36, URZ ;  /* 0x00000024262472a5 */ /* 0x000fe2000f8e003f */
[----:B------:R-:W-:Y:S01]  /*4040*/  R2UR UR51, R20 ;  /* 0x00000000143372ca */ /* 0x000fe200000e0000 */
[----:B------:R-:W-:Y:S01]  /*4050*/  @UP0 ULDC UR13, c[0x0][0x388] ;  /* 0x0000e200000d0ab9 */ /* 0x000fe20000000800 */
[----:B------:R-:W-:Y:S01]  /*4060*/  UMOV UR17, UR39 ;  /* 0x0000002700117c82 */ /* 0x000fe20008000000 */
[----:B------:R-:W-:Y:S01]  /*4070*/  @UP0 ULDC UR21, c[0x0][0x388] ;  /* 0x0000e20000150ab9 */ /* 0x000fe20000000800 */
[----:B------:R-:W-:Y:S01]  /*4080*/  UIMAD.WIDE.U32 UR28, UR31, UR28, URZ ;  /* 0x0000001c1f1c72a5 */ /* 0x000fe2000f8e003f */
[----:B------:R-:W-:Y:S01]  /*4090*/  R2UR UR52, R21 ;  /* 0x00000000153472ca */ /* 0x000fe200000e0000 */
[----:B------:R-:W-:Y:S01]  /*40a0*/  UMOV UR12, UR38 ;  /* 0x00000026000c7c82 */ /* 0x000fe20008000000 */
[----:B------:R-:W-:Y:S01]  /*40b0*/  ULEA UR8, UR8, UR11, 0xe ;  /* 0x0000000b08087291 */ /* 0x000fe2000f8e703f */
[----:B------:R-:W-:Y:S01]  /*40c0*/  R2UR UR54, R22 ;  /* 0x00000000163672ca */ /* 0x000fe200000e0000 */
[----:B------:R-:W-:Y:S01]  /*40d0*/  @UP0 USHF.R.U32.HI UR17, URZ, UR13, UR35 ;  /* 0x0000000d3f110299 */ /* 0x000fe20008011623 */
[----:B------:R-:W-:Y:S01]  /*40e0*/  R2UR UR55, R23 ;  /* 0x00000000173772ca */ /* 0x000fe200000e0000 */
[----:B------:R-:W-:Y:S01]  /*40f0*/  @UP0 ULDC UR11, c[0x0][0x388] ;  /* 0x0000e200000b0ab9 */ /* 0x000fe20000000800 */
[----:B------:R-:W-:Y:S01]  /*4100*/  @UP0 USHF.R.U32.HI UR12, URZ, UR21, UR37 ;  /* 0x000000153f0c0299 */ /* 0x000fe20008011625 */
[----:B0-----:R-:W-:Y:S01]  /*4110*/  IMAD R6, R15, R6, R8 ;  /* 0x000000060f067224 */ /* 0x001fe200078e0208 */
[----:B------:R-:W-:Y:S01]  /*4120*/  UMOV UR20, UR31 ;  /* 0x0000001f00147c82 */ /* 0x000fe20008000000 */
[----:B------:R-:W-:Y:S01]  /*4130*/  IMAD R7, R10, R7, R9 ;  /* 0x000000070a077224 */ /* 0x000fe200078e0209 */
[----:B------:R-:W-:Y:S01]  /*4140*/  @UP1 ULDC.64 UR26, c[0x0][0x390] ;  /* 0x0000e400001a1ab9 */ /* 0x000fe20000000a00 */
[----:B------:R-:W-:Y:S01]  /*4150*/  @UP0 USHF.R.U32.HI UR20, URZ, UR11, UR29 ;  /* 0x0000000b3f140299 */ /* 0x000fe2000801161d */
[----:B------:R-:W-:Y:S01]  /*4160*/  R2UR UR56, R21 ;  /* 0x00000000153872ca */ /* 0x000fe200000e0000 */
[----:B------:R-:W-:Y:S01]  /*4170*/  UIADD3.X UR15, URZ, UR19, URZ, UP2, !UPT ;  /* 0x000000133f0f7290 */ /* 0x000fe200097fe43f */
[----:B------:R-:W-:Y:S01]  /*4180*/  PRMT R6, R6, 0x40, R7 ;  /* 0x0000004006067816 */ /* 0x000fe20000000007 */
[----:B------:R-:W-:Y:S01]  /*4190*/  UIMAD.WIDE.U32 UR36, UR17, UR26, URZ ;  /* 0x0000001a112472a5 */ /* 0x000fe2000f8e003f */
[----:B------:R-:W-:Y:S01]  /*41a0*/  R2UR UR53, R22 ;  /* 0x00000000163572ca */ /* 0x000fe200000e0000 */
[----:B------:R-:W-:Y:S01]  /*41b0*/  UIADD3 UR25, -UR17, URZ, URZ ;  /* 0x0000003f11197290 */ /* 0x000fe2000fffe13f */
[----:B------:R-:W-:Y:S01]  /*41c0*/  R2UR UR60, R23 ;  /* 0x00000000173c72ca */ /* 0x000fe200000e0000 */
[----:B------:R-:W-:Y:S01]  /*41d0*/  @UP1 ULDC.64 UR32, c[0x0][0x390] ;  /* 0x0000e40000201ab9 */ /* 0x000fe20000000a00 */
[----:B------:R-:W-:Y:S01]  /*41e0*/  @UP1 ULDC.64 UR18, c[0x0][0x390] ;  /* 0x0000e40000121ab9 */ /* 0x000fe20000000a00 */
[----:B------:R-:W-:Y:S01]  /*41f0*/  UIADD3 UR26, -UR12, URZ, URZ ;  /* 0x0000003f0c1a7290 */ /* 0x000fe2000fffe13f */
[----:B------:R-:W-:Y:S01]  /*4200*/  R2UR UR58, R24 ;  /* 0x00000000183a72ca */ /* 0x000fe200000e0000 */
[----:B------:R-:W-:Y:S01]  /*4210*/  UIMAD.WIDE.U32 UR40, UR20, UR32, URZ ;  /* 0x00000020142872a5 */ /* 0x000fe2000f8e003f */
[----:B------:R-:W-:Y:S01]  /*4220*/  VIADD R12, R12, 0xffffffff ;  /* 0xffffffff0c0c7836 */ /* 0x000fe20000000000 */
[----:B------:R-:W-:Y:S01]  /*4230*/  UIMAD.WIDE.U32 UR34, UR12, UR18, URZ ;  /* 0x000000120c2272a5 */ /* 0x000fe2000f8e003f */
[----:B------:R-:W-:Y:S01]  /*4240*/  VIADD R13, R13, 0x1 ;  /* 0x000000010d0d7836 */ /* 0x000fe20000000000 */
[----:B------:R-:W-:-:S02]  /*4250*/  UIMAD UR18, UR22, UR25, UR42 ;  /* 0x00000019161272a4 */ /* 0x000fc4000f8e022a */
[----:B------:R-:W-:Y:S01]  /*4260*/  UIMAD UR25, UR22, UR26, UR30 ;  /* 0x0000001a161972a4 */ /* 0x000fe2000f8e021e */
[----:B------:R-:W-:Y:S01]  /*4270*/  R2UR UR30, R6 ;  /* 0x00000000061e72ca */ /* 0x000fe200000e0000 */
[----:B------:R-:W-:Y:S01]  /*4280*/  UMOV UR13, UR20 ;  /* 0x00000014000d7c82 */ /* 0x000fe20008000000 */
[----:B------:R-:W-:Y:S01]  /*4290*/  UMOV UR29, UR17 ;  /* 0x00000011001d7c82 */ /* 0x000fe20008000000 */
[----:B------:R-:W-:Y:S01]  /*42a0*/  @UP1 USHF.R.U32.HI UR13, URZ, UR33, UR41 ;  /* 0x000000213f0d1299 */ /* 0x000fe20008011629 */
[----:B------:R-:W-:Y:S01]  /*42b0*/  ISETP.GT.AND P5, PT, R12, 0x1, PT ;  /* 0x000000010c00780c */ /* 0x000fe20003fa4270 */
[----:B------:R-:W-:Y:S01]  /*42c0*/  ULDC.64 UR6, c[0x0][0x3b0] ;  /* 0x0000ec0000067ab9 */ /* 0x000fe20000000a00 */
[----:B------:R-:W-:Y:S01]  /*42d0*/  ULDC.64 UR4, c[0x0][0x3d0] ;  /* 0x0000f40000047ab9 */ /* 0x000fe20000000a00 */
[----:B------:R-:W-:Y:S01]  /*42e0*/  UMOV UR21, UR12 ;  /* 0x0000000c00157c82 */ /* 0x000fe20008000000 */
[----:B------:R-:W-:Y:S01]  /*42f0*/  @UP1 USHF.R.U32.HI UR29, URZ, UR27, UR37 ;  /* 0x0000001b3f1d1299 */ /* 0x000fe20008011625 */
[----:B------:R-:W-:Y:S01]  /*4300*/  ISETP.NE.AND P4, PT, R13, 0x7, PT ;  /* 0x000000070d00780c */ /* 0x000fe20003f85270 */
[----:B------:R-:W-:-:S02]  /*4310*/  @UP1 USHF.R.U32.HI UR21, URZ, UR19, UR35 ;  /* 0x000000133f151299 */ /* 0x000fc40008011623 */
[----:B------:R-:W-:Y:S01]  /*4320*/  UIMAD UR27, UR18, UR6, UR4 ;  /* 0x00000006121b72a4 */ /* 0x000fe2000f8e0204 */
[----:B------:R-:W-:Y:S01]  /*4330*/  SEL R13, R13, RZ, P4 ;  /* 0x000000ff0d0d7207 */ /* 0x000fe20002000000 */
[----:B------:R-:W-:Y:S02]  /*4340*/  UIADD3 UR11, -UR20, URZ, URZ ;  /* 0x0000003f140b7290 */ /* 0x000fe4000fffe13f */
[----:B------:R-:W-:Y:S02]  /*4350*/  UIADD3 UR18, -UR13, URZ, URZ ;  /* 0x0000003f0d127290 */ /* 0x000fe4000fffe13f */
[----:B------:R-:W-:Y:S02]  /*4360*/  UIMAD UR19, UR25, UR6, UR4 ;  /* 0x00000006191372a4 */ /* 0x000fe4000f8e0204 */
[----:B------:R-:W-:Y:S02]  /*4370*/  UIADD3 UR28, -UR29, URZ, URZ ;  /* 0x0000003f1d1c7290 */ /* 0x000fe4000fffe13f */
[----:B------:R-:W-:-:S02]  /*4380*/  UIADD3 UR25, -UR21, URZ, URZ ;  /* 0x0000003f15197290 */ /* 0x000fc4000fffe13f */
[----:B------:R-:W-:Y:S01]  /*4390*/  UIMAD UR11, UR22, UR11, UR43 ;  /* 0x0000000b160b72a4 */ /* 0x000fe2000f8e022b */
[----:B------:R-:W-:Y:S01]  /*43a0*/  R2UR UR43, R20 ;  /* 0x00000000142b72ca */ /* 0x000fe200000e0000 */
[----:B------:R-:W-:Y:S02]  /*43b0*/  UIMAD UR18, UR23, UR18, UR20 ;  /* 0x00000012171272a4 */ /* 0x000fe4000f8e0214 */
[----:B------:R-:W-:Y:S02]  /*43c0*/  UIMAD UR28, UR23, UR28, UR17 ;  /* 0x0000001c171c72a4 */ /* 0x000fe4000f8e0211 */
[----:B------:R-:W-:Y:S02]  /*43d0*/  UIMAD UR20, UR23, UR25, UR12 ;  /* 0x00000019171472a4 */ /* 0x000fe4000f8e020c */
[----:B------:R-:W-:Y:S02]  /*43e0*/  UIADD3 UR9, UR9, 0x38000, URZ ;  /* 0x0003800009097890 */ /* 0x000fe4000fffe03f */
[----:B------:R-:W-:-:S02]  /*43f0*/  USHF.L.U32 UR10, UR10, 0x6, URZ ;  /* 0x000000060a0a7899 */ /* 0x000fc4000800063f */
[----:B------:R-:W-:Y:S02]  /*4400*/  UIMAD UR11, UR11, UR6, UR4 ;  /* 0x000000060b0b72a4 */ /* 0x000fe4000f8e0204 */
[----:B------:R-:W-:Y:S02]  /*4410*/  UIMAD UR12, UR18, UR7, UR5 ;  /* 0x00000007120c72a4 */ /* 0x000fe4000f8e0205 */
[----:B------:R-:W-:Y:S02]  /*4420*/  UPRMT UR30, UR30, 0x5410, URZ ;  /* 0x000054101e1e7896 */ /* 0x000fe4000800003f */
[----:B------:R-:W-:Y:S02]  /*4430*/  UIADD3 UR24, UR8, 0x800, URZ ;  /* 0x0000080008187890 */ /* 0x000fe4000fffe03f */
[----:B------:R-:W-:Y:S02]  /*4440*/  UIMAD UR28, UR28, UR7, UR5 ;  /* 0x000000071c1c72a4 */ /* 0x000fe4000f8e0205 */
[----:B------:R-:W-:-:S02]  /*4450*/  UIADD3 UR16, UR8, 0x1000, URZ ;  /* 0x0000100008107890 */ /* 0x000fc4000fffe03f */
[----:B------:R-:W-:Y:S01]  /*4460*/  UIMAD UR20, UR20, UR7, UR5 ;  /* 0x00000007141472a4 */ /* 0x000fe2000f8e0205 */
[----:B------:R0:W-:Y:S01]  /*4470*/  UTMALDG.4D.IM2COL [UR8], [UR14], UR30 ;  /* 0x000000080e0073b4 */ /* 0x0001e2000805801e */
[----:B------:R-:W-:Y:S01]  /*4480*/  UMOV UR25, UR9 ;  /* 0x0000000900197c82 */ /* 0x000fe20008000000 */
[----:B------:R-:W-:Y:S01]  /*4490*/  UMOV UR26, UR10 ;  /* 0x0000000a001a7c82 */ /* 0x000fe20008000000 */
[----:B------:R-:W-:Y:S01]  /*44a0*/  UMOV UR17, UR9 ;  /* 0x0000000900117c82 */ /* 0x000fe20008000000 */
[----:B------:R-:W-:Y:S01]  /*44b0*/  UMOV UR18, UR10 ;  /* 0x0000000a00127c82 */ /* 0x000fe20008000000 */
[----:B------:R-:W-:Y:S01]  /*44c0*/  @UP0 ULDC UR33, c[0x0][0x388] ;  /* 0x0000e20000210ab9 */ /* 0x000fe20000000800 */
[----:B------:R-:W-:Y:S01]  /*44d0*/  @UP0 ULDC UR34, c[0x0][0x384] ;  /* 0x0000e10000220ab9 */ /* 0x000fe20000000800 */
[----:B------:R-:W-:Y:S01]  /*44e0*/  @UP0 ULDC UR37, c[0x0][0x388] ;  /* 0x0000e20000250ab9 */ /* 0x000fe20000000800 */
[----:B------:R1:W-:Y:S01]  /*44f0*/  UTMALDG.4D.IM2COL [UR24], [UR14], UR30 ;  /* 0x000000180e0073b4 */ /* 0x0003e2000805801e */
[----:B------:R-:W-:Y:S01]  /*4500*/  UMOV UR47, UR52 ;  /* 0x00000034002f7c82 */ /* 0x000fe20008000000 */
[----:B------:R-:W-:Y:S01]  /*4510*/  @UP0 ULDC UR36, c[0x0][0x384] ;  /* 0x0000e10000240ab9 */ /* 0x000fe20000000800 */
[----:B------:R-:W-:Y:S01]  /*4520*/  UMOV UR50, UR54 ;  /* 0x0000003600327c82 */ /* 0x000fe20008000000 */
[----:B------:R-:W-:Y:S01]  /*4530*/  @UP0 ULDC UR35, c[0x0][0x388] ;  /* 0x0000e20000230ab9 */ /* 0x000fe20000000800 */
[----:B------:R-:W-:Y:S01]  /*4540*/  @UP1 ULDC.64 UR48, c[0x0][0x390] ;  /* 0x0000e40000301ab9 */ /* 0x000fe20000000a00 */
[----:B------:R-:W-:Y:S01]  /*4550*/  UIADD3 UR40, UR8, 0x1800, URZ ;  /* 0x0000180008287890 */ /* 0x000fe2000fffe03f */
[----:B------:R2:W-:Y:S01]  /*4560*/  UTMALDG.4D.IM2COL [UR16], [UR14], UR30 ;  /* 0x000000100e0073b4 */ /* 0x0005e2000805801e */
[----:B------:R-:W-:Y:S01]  /*4570*/  UIADD3 UR32, UR8, 0x2000, URZ ;  /* 0x0000200008207890 */ /* 0x000fe2000fffe03f */
[----:B------:R-:W-:Y:S01]  /*4580*/  UMOV UR41, UR9 ;  /* 0x0000000900297c82 */ /* 0x000fe20008000000 */
[----:B------:R-:W-:Y:S01]  /*4590*/  UMOV UR42, UR10 ;  /* 0x0000000a002a7c82 */ /* 0x000fe20008000000 */
[----:B------:R-:W-:Y:S01]  /*45a0*/  UMOV UR46, UR58 ;  /* 0x0000003a002e7c82 */ /* 0x000fe20008000000 */
[----:B------:R-:W-:Y:S01]  /*45b0*/  @UP0 ULDC UR59, c[0x0][0x388] ;  /* 0x0000e200003b0ab9 */ /* 0x000fe20000000800 */
[----:B------:R-:W-:Y:S01]  /*45c0*/  UMOV UR57, UR9 ;  /* 0x0000000900397c82 */ /* 0x000fe20008000000 */
[----:B0-----:R-:W-:Y:S01]  /*45d0*/  UMOV UR11, UR55 ;  /* 0x00000037000b7c82 */ /* 0x001fe20008000000 */
[----:B------:R-:W-:Y:S01]  /*45e0*/  UMOV UR13, UR39 ;  /* 0x00000027000d7c82 */ /* 0x000fe20008000000 */
[----:B------:R-:W-:Y:S01]  /*45f0*/  UMOV UR12, UR38 ;  /* 0x00000026000c7c82 */ /* 0x000fe20008000000 */
[----:B-1----:R-:W-:Y:S01]  /*4600*/  @UP0 ULDC UR24, c[0x0][0x384] ;  /* 0x0000e10000180ab9 */ /* 0x002fe20000000800 */
[----:B------:R-:W-:Y:S01]  /*4610*/  UMOV UR27, UR51 ;  /* 0x00000033001b7c82 */ /* 0x000fe20008000000 */
[----:B------:R-:W-:Y:S01]  /*4620*/  UIMAD.WIDE.U32 UR24, UR52, UR24, URZ ;  /* 0x00000018341872a5 */ /* 0x000fe2000f8e003f */
[----:B------:R-:W-:Y:S01]  /*4630*/  @UP0 ULDC UR26, c[0x0][0x388] ;  /* 0x0000e200001a0ab9 */ /* 0x000fe20000000800 */
[----:B------:R-:W-:-:S02]  /*4640*/  @UP1 ULDC.64 UR28, c[0x0][0x390] ;  /* 0x0000e400001c1ab9 */ /* 0x000fc40000000a00 */
[----:B------:R-:W-:Y:S01]  /*4650*/  @UP0 USHF.R.U32.HI UR47, URZ, UR37, UR25 ;  /* 0x000000253f2f0299 */ /* 0x000fe20008011619 */
[----:B--2---:R-:W-:Y:S01]  /*4660*/  @UP0 ULDC UR20, c[0x0][0x384] ;  /* 0x0000e10000140ab9 */ /* 0x004fe20000000800 */
[----:B------:R-:W-:Y:S02]  /*4670*/  UIMAD.WIDE.U32 UR36, UR55, UR36, URZ ;  /* 0x00000024372472a5 */ /* 0x000fe4000f8e003f */
[----:B------:R-:W-:Y:S01]  /*4680*/  UIMAD.WIDE.U32 UR20, UR51, UR20, URZ ;  /* 0x00000014331472a5 */ /* 0x000fe2000f8e003f */
[----:B------:R-:W-:Y:S01]  /*4690*/  @UP1 ULDC.64 UR18, c[0x0][0x390] ;  /* 0x0000e40000121ab9 */ /* 0x000fe20000000a00 */
[----:B------:R-:W-:Y:S02]  /*46a0*/  @UP0 USHF.R.U32.HI UR11, URZ, UR35, UR37 ;  /* 0x000000233f0b0299 */ /* 0x000fe40008011625 */
[----:B------:R-:W-:Y:S02]  /*46b0*/  @UP0 USHF.R.U32.HI UR27, URZ, UR33, UR21 ;  /* 0x000000213f1b0299 */ /* 0x000fe40008011615 */
[----:B------:R-:W-:-:S02]  /*46c0*/  UIMAD.WIDE.U32 UR20, UR54, UR34, URZ ;  /* 0x00000022361472a5 */ /* 0x000fc4000f8e003f */
[----:B------:R-:W-:Y:S02]  /*46d0*/  UIMAD.WIDE.U32 UR36, UR47, UR28, URZ ;  /* 0x0000001c2f2472a5 */ /* 0x000fe4000f8e003f */
[----:B------:R-:W-:Y:S02]  /*46e0*/  @UP0 USHF.R.U32.HI UR50, URZ, UR26, UR21 ;  /* 0x0000001a3f320299 */ /* 0x000fe40008011615 */
[----:B------:R-:W-:Y:S01]  /*46f0*/  UIMAD.WIDE.U32 UR20, UR27, UR18, URZ ;  /* 0x000000121b1472a5 */ /* 0x000fe2000f8e003f */
[----:B------:R-:W-:Y:S01]  /*4700*/  @UP1 ULDC.64 UR16, c[0x0][0x390] ;  /* 0x0000e40000101ab9 */ /* 0x000fe20000000a00 */
[----:B------:R-:W-:Y:S02]  /*4710*/  UMOV UR45, UR27 ;  /* 0x0000001b002d7c82 */ /* 0x000fe40008000000 */
[----:B------:R-:W-:Y:S02]  /*4720*/  @UP1 USHF.R.U32.HI UR45, URZ, UR19, UR21 ;  /* 0x000000133f2d1299 */ /* 0x000fe40008011615 */
[----:B------:R-:W-:-:S02]  /*4730*/  UIMAD.WIDE.U32 UR20, UR11, UR16, URZ ;  /* 0x000000100b1472a5 */ /* 0x000fc4000f8e003f */
[----:B------:R-:W-:Y:S01]  /*4740*/  UIMAD.WIDE.U32 UR18, UR50, UR48, URZ ;  /* 0x00000030321272a5 */ /* 0x000fe2000f8e003f */
[----:B------:R-:W-:Y:S01]  /*4750*/  @UP1 UMOV UR16, UR37 ;  /* 0x0000002500101c82 */ /* 0x000fe20008000000 */
[----:B------:R-:W-:Y:S01]  /*4760*/  UMOV UR37, UR47 ;  /* 0x0000002f00257c82 */ /* 0x000fe20008000000 */
[----:B------:R-:W-:Y:S02]  /*4770*/  @UP1 USHF.R.U32.HI UR37, URZ, UR29, UR16 ;  /* 0x0000001d3f251299 */ /* 0x000fe40008011610 */
[----:B------:R-:W-:Y:S01]  /*4780*/  @UP1 UMOV UR20, UR21 ;  /* 0x0000001500141c82 */ /* 0x000fe20008000000 */
[----:B------:R-:W-:Y:S01]  /*4790*/  UMOV UR29, UR50 ;  /* 0x00000032001d7c82 */ /* 0x000fe20008000000 */
[----:B------:R-:W-:Y:S01]  /*47a0*/  @UP1 USHF.R.U32.HI UR29, URZ, UR49, UR19 ;  /* 0x000000313f1d1299 */ /* 0x000fe20008011613 */
[----:B------:R-:W-:Y:S01]  /*47b0*/  UMOV UR21, UR11 ;  /* 0x0000000b00157c82 */ /* 0x000fe20008000000 */
[----:B------:R-:W-:Y:S02]  /*47c0*/  @UP1 USHF.R.U32.HI UR21, URZ, UR17, UR20 ;  /* 0x000000113f151299 */ /* 0x000fe40008011614 */
[----:B------:R-:W-:-:S02]  /*47d0*/  UIADD3 UR35, -UR27, URZ, URZ ;  /* 0x0000003f1b237290 */ /* 0x000fc4000fffe13f */
[----:B------:R-:W-:Y:S02]  /*47e0*/  UIADD3 UR16, -UR45, URZ, URZ ;  /* 0x0000003f2d107290 */ /* 0x000fe4000fffe13f */
[----:B------:R-:W-:Y:S02]  /*47f0*/  UIADD3 UR18, -UR47, URZ, URZ ;  /* 0x0000003f2f127290 */ /* 0x000fe4000fffe13f */
[----:B------:R-:W-:Y:S02]  /*4800*/  UIADD3 UR36, -UR37, URZ, URZ ;  /* 0x0000003f25247290 */ /* 0x000fe4000fffe13f */
[----:B------:R-:W-:Y:S02]  /*4810*/  UIADD3 UR19, -UR50, URZ, URZ ;  /* 0x0000003f32137290 */ /* 0x000fe4000fffe13f */
[----:B------:R-:W-:Y:S02]  /*4820*/  UIADD3 UR28, -UR29, URZ, URZ ;  /* 0x0000003f1d1c7290 */ /* 0x000fe4000fffe13f */
[----:B------:R-:W-:-:S02]  /*4830*/  UIADD3 UR17, -UR11, URZ, URZ ;  /* 0x0000003f0b117290 */ /* 0x000fc4000fffe13f */
[----:B------:R-:W-:Y:S02]  /*4840*/  UIADD3 UR20, -UR21, URZ, URZ ;  /* 0x0000003f15147290 */ /* 0x000fe4000fffe13f */
[----:B------:R-:W-:Y:S02]  /*4850*/  UIMAD UR35, UR22, UR35, UR43 ;  /* 0x00000023162372a4 */ /* 0x000fe4000f8e022b */
[----:B------:R-:W-:Y:S02]  /*4860*/  UIMAD UR16, UR23, UR16, UR27 ;  /* 0x00000010171072a4 */ /* 0x000fe4000f8e021b */
[----:B------:R-:W-:Y:S02]  /*4870*/  UIMAD UR18, UR22, UR18, UR56 ;  /* 0x00000012161272a4 */ /* 0x000fe4000f8e0238 */
[----:B------:R-:W-:Y:S02]  /*4880*/  UIMAD UR36, UR23, UR36, UR47 ;  /* 0x00000024172472a4 */ /* 0x000fe4000f8e022f */
[----:B------:R-:W-:-:S02]  /*4890*/  UIMAD UR19, UR22, UR19, UR53 ;  /* 0x00000013161372a4 */ /* 0x000fc4000f8e0235 */
[----:B------:R-:W-:Y:S02]  /*48a0*/  UIMAD UR28, UR23, UR28, UR50 ;  /* 0x0000001c171c72a4 */ /* 0x000fe4000f8e0232 */
[----:B------:R-:W-:Y:S02]  /*48b0*/  UIMAD UR17, UR22, UR17, UR60 ;  /* 0x00000011161172a4 */ /* 0x000fe4000f8e023c */
[----:B------:R-:W-:Y:S02]  /*48c0*/  UIMAD UR20, UR23, UR20, UR11 ;  /* 0x00000014171472a4 */ /* 0x000fe4000f8e020b */
[----:B------:R-:W-:Y:S02]  /*48d0*/  UIMAD UR43, UR35, UR6, UR4 ;  /* 0x00000006232b72a4 */ /* 0x000fe4000f8e0204 */
[----:B------:R-:W-:Y:S02]  /*48e0*/  UIMAD UR44, UR16, UR7, UR5 ;  /* 0x00000007102c72a4 */ /* 0x000fe4000f8e0205 */
[----:B------:R-:W-:-:S02]  /*48f0*/  UIMAD UR35, UR18, UR6, UR4 ;  /* 0x00000006122372a4 */ /* 0x000fc4000f8e0204 */
[----:B------:R-:W-:Y:S02]  /*4900*/  UIMAD UR36, UR36, UR7, UR5 ;  /* 0x00000007242472a4 */ /* 0x000fe4000f8e0205 */
[----:B------:R-:W-:Y:S02]  /*4910*/  UIADD3 UR24, UR8, 0x2800, URZ ;  /* 0x0000280008187890 */ /* 0x000fe4000fffe03f */
[----:B------:R-:W-:Y:S01]  /*4920*/  UIMAD UR27, UR19, UR6, UR4 ;  /* 0x00000006131b72a4 */ /* 0x000fe2000f8e0204 */
[----:B------:R0:W-:Y:S01]  /*4930*/  UTMALDG.4D.IM2COL [UR40], [UR14], UR30 ;  /* 0x000000280e0073b4 */ /* 0x0001e2000805801e */
[----:B------:R-:W-:Y:S02]  /*4940*/  UIMAD UR28, UR28, UR7, UR5 ;  /* 0x000000071c1c72a4 */ /* 0x000fe4000f8e0205 */
[----:B------:R-:W-:Y:S02]  /*4950*/  UIADD3 UR16, UR8, 0x3000, URZ ;  /* 0x0000300008107890 */ /* 0x000fe4000fffe03f */
[----:B------:R-:W-:-:S02]  /*4960*/  UIMAD UR19, UR17, UR6, UR4 ;  /* 0x00000006111372a4 */ /* 0x000fc4000f8e0204 */
[----:B------:R-:W-:Y:S01]  /*4970*/  UIMAD UR20, UR20, UR7, UR5 ;  /* 0x00000007141472a4 */ /* 0x000fe2000f8e0205 */
[----:B------:R-:W-:Y:S01]  /*4980*/  UMOV UR33, UR9 ;  /* 0x0000000900217c82 */ /* 0x000fe20008000000 */
[----:B------:R-:W-:Y:S01]  /*4990*/  UMOV UR34, UR10 ;  /* 0x0000000a00227c82 */ /* 0x000fe20008000000 */
[----:B------:R-:W-:Y:S01]  /*49a0*/  UMOV UR25, UR9 ;  /* 0x0000000900197c82 */ /* 0x000fe20008000000 */
[----:B------:R-:W-:Y:S01]  /*49b0*/  UMOV UR26, UR10 ;  /* 0x0000000a001a7c82 */ /* 0x000fe20008000000 */
[----:B------:R1:W-:Y:S01]  /*49c0*/  UTMALDG.4D.IM2COL [UR32], [UR14], UR30 ;  /* 0x000000200e0073b4 */ /* 0x0003e2000805801e */
[----:B------:R-:W-:Y:S01]  /*49d0*/  UMOV UR17, UR9 ;  /* 0x0000000900117c82 */ /* 0x000fe20008000000 */
[----:B------:R-:W-:Y:S01]  /*49e0*/  UMOV UR18, UR10 ;  /* 0x0000000a00127c82 */ /* 0x000fe20008000000 */
[----:B------:R-:W-:Y:S01]  /*49f0*/  @UP0 ULDC UR47, c[0x0][0x384] ;  /* 0x0000e100002f0ab9 */ /* 0x000fe20000000800 */
[----:B------:R-:W-:Y:S01]  /*4a00*/  @UP0 ULDC UR50, c[0x0][0x384] ;  /* 0x0000e10000320ab9 */ /* 0x000fe20000000800 */
[----:B------:R-:W-:Y:S01]  /*4a10*/  UMOV UR11, UR58 ;  /* 0x0000003a000b7c82 */ /* 0x000fe20008000000 */
[----:B------:R-:W-:Y:S01]  /*4a20*/  UIADD3 UR48, UR8, 0x1c00, URZ ;  /* 0x00001c0008307890 */ /* 0x000fe2000fffe03f */
[----:B------:R2:W-:Y:S01]  /*4a30*/  UTMALDG.4D.IM2COL [UR24], [UR14], UR30 ;  /* 0x000000180e0073b4 */ /* 0x0005e2000805801e */
[----:B------:R-:W-:Y:S01]  /*4a40*/  UMOV UR49, UR9 ;  /* 0x0000000900317c82 */ /* 0x000fe20008000000 */
[----:B------:R-:W-:Y:S01]  /*4a50*/  UIADD3 UR56, UR8, 0x1400, URZ ;  /* 0x0000140008387890 */ /* 0x000fe2000fffe03f */
[----:B0-----:R-:W-:Y:S01]  /*4a60*/  R2UR UR44, R24 ;  /* 0x00000000182c72ca */ /* 0x001fe200000e0000 */
[----:B------:R-:W-:Y:S01]  /*4a70*/  @UP0 ULDC UR40, c[0x0][0x384] ;  /* 0x0000e10000280ab9 */ /* 0x000fe20000000800 */
[----:B------:R-:W-:Y:S01]  /*4a80*/  @UP0 ULDC UR43, c[0x0][0x388] ;  /* 0x0000e200002b0ab9 */ /* 0x000fe20000000800 */
[----:B------:R-:W-:Y:S01]  /*4a90*/  @UP0 ULDC UR42, c[0x0][0x388] ;  /* 0x0000e200002a0ab9 */ /* 0x000fe20000000800 */
[----:B------:R-:W-:Y:S01]  /*4aa0*/  @UP0 ULDC UR41, c[0x0][0x388] ;  /* 0x0000e20000290ab9 */ /* 0x000fe20000000800 */
[----:B------:R0:W-:Y:S01]  /*4ab0*/  UTMALDG.4D.IM2COL [UR16], [UR14], UR30 ;  /* 0x000000100e0073b4 */ /* 0x0001e2000805801e */
[----:B------:R-:W-:Y:S01]  /*4ac0*/  @UP0 ULDC UR45, c[0x0][0x384] ;  /* 0x0000e100002d0ab9 */ /* 0x000fe20000000800 */
[----:B------:R-:W-:Y:S01]  /*4ad0*/  MOV R32, UR48 ;  /* 0x0000003000207c02 */ /* 0x000fe20008000f00 */
[----:B------:R-:W-:Y:S01]  /*4ae0*/  UIADD3 UR48, UR8, 0x400, URZ ;  /* 0x0000040008307890 */ /* 0x000fe2000fffe03f */
[----:B------:R-:W-:Y:S01]  /*4af0*/  MOV R31, UR49 ;  /* 0x00000031001f7c02 */ /* 0x000fe20008000f00 */
[----:B-1----:R-:W-:Y:S01]  /*4b00*/  @UP1 ULDC.64 UR32, c[0x0][0x390] ;  /* 0x0000e40000201ab9 */ /* 0x002fe20000000a00 */
[----:B------:R-:W-:Y:S01]  /*4b10*/  @UP0 ULDC UR37, c[0x0][0x384] ;  /* 0x0000e10000250ab9 */ /* 0x000fe20000000800 */
[----:B------:R-:W-:Y:S01]  /*4b20*/  @UP0 ULDC UR36, c[0x0][0x384] ;  /* 0x0000e10000240ab9 */ /* 0x000fe20000000800 */
[----:B--2---:R-:W-:Y:S01]  /*4b30*/  @UP0 ULDC UR24, c[0x0][0x384] ;  /* 0x0000e10000180ab9 */ /* 0x004fe20000000800 */
[----:B------:R-:W-:Y:S01]  /*4b40*/  @UP0 ULDC UR26, c[0x0][0x384] ;  /* 0x0000e100001a0ab9 */ /* 0x000fe20000000800 */
[----:B------:R-:W-:Y:S01]  /*4b50*/  @UP0 ULDC UR28, c[0x0][0x388] ;  /* 0x0000e200001c0ab9 */ /* 0x000fe20000000800 */
[----:B------:R-:W-:Y:S01]  /*4b60*/  UIMAD.WIDE.U32 UR26, UR39, UR26, URZ ;  /* 0x0000001a271a72a5 */ /* 0x000fe2000f8e003f */
[----:B------:R-:W-:-:S02]  /*4b70*/  @UP0 ULDC UR29, c[0x0][0x388] ;  /* 0x0000e200001d0ab9 */ /* 0x000fc40000000800 */
[----:B------:R-:W-:Y:S01]  /*4b80*/  @UP0 ULDC UR39, c[0x0][0x388] ;  /* 0x0000e20000270ab9 */ /* 0x000fe20000000800 */
[----:B------:R-:W-:Y:S02]  /*4b90*/  @UP0 USHF.R.U32.HI UR13, URZ, UR29, UR27 ;  /* 0x0000001d3f0d0299 */ /* 0x000fe4000801161b */
[----:B0-----:R-:W-:Y:S01]  /*4ba0*/  UIMAD.WIDE.U32 UR16, UR58, UR40, URZ ;  /* 0x000000283a1072a5 */ /* 0x001fe2000f8e003f */
[----:B------:R-:W-:Y:S02]  /*4bb0*/  @UP1 ULDC.64 UR26, c[0x0][0x390] ;  /* 0x0000e400001a1ab9 */ /* 0x000fe40000000a00 */
[----:B------:R-:W-:-:S04]  /*4bc0*/  @UP0 ULDC UR40, c[0x0][0x384] ;  /* 0x0000e10000280ab9 */ /* 0x000fc80000000800 */
[----:B------:R-:W-:Y:S01]  /*4bd0*/  @UP0 UMOV UR25, UR17 ;  /* 0x0000001100190c82 */ /* 0x000fe20008000000 */
[----:B------:R-:W-:Y:S01]  /*4be0*/  @UP1 ULDC.64 UR16, c[0x0][0x390] ;  /* 0x0000e40000101ab9 */ /* 0x000fe20000000a00 */
[----:B------:R-:W-:-:S03]  /*4bf0*/  @UP0 USHF.R.U32.HI UR46, URZ, UR43, UR25 ;  /* 0x0000002b3f2e0299 */ /* 0x000fc60008011619 */
[----:B------:R-:W-:Y:S01]  /*4c00*/  @UP0 ULDC UR43, c[0x0][0x388] ;  /* 0x0000e200002b0ab9 */ /* 0x000fe20000000800 */
[----:B------:R-:W-:-:S03]  /*4c10*/  UIMAD.WIDE.U32 UR18, UR46, UR16, URZ ;  /* 0x000000102e1272a5 */ /* 0x000fc6000f8e003f */
[----:B------:R-:W-:Y:S01]  /*4c20*/  UMOV UR21, UR46 ;  /* 0x0000002e00157c82 */ /* 0x000fe20008000000 */
[----:B------:R-:W-:Y:S02]  /*4c30*/  @UP1 USHF.R.U32.HI UR21, URZ, UR17, UR19 ;  /* 0x000000113f151299 */ /* 0x000fe40008011613 */
[----:B------:R-:W-:Y:S02]  /*4c40*/  UIADD3 UR19, -UR46, URZ, URZ ;  /* 0x0000003f2e137290 */ /* 0x000fe4000fffe13f */
[----:B------:R-:W-:Y:S02]  /*4c50*/  UIADD3 UR20, -UR21, URZ, URZ ;  /* 0x0000003f15147290 */ /* 0x000fe4000fffe13f */
[----:B------:R-:W-:Y:S02]  /*4c60*/  UIMAD UR19, UR22, UR19, UR44 ;  /* 0x00000013161372a4 */ /* 0x000fe4000f8e022c */
[----:B------:R-:W-:Y:S02]  /*4c70*/  UIMAD UR20, UR23, UR20, UR46 ;  /* 0x00000014171472a4 */ /* 0x000fe4000f8e022e */
[----:B------:R-:W-:-:S02]  /*4c80*/  UIMAD.WIDE.U32 UR16, UR31, UR24, URZ ;  /* 0x000000181f1072a5 */ /* 0x000fc4000f8e003f */
[----:B------:R-:W-:Y:S02]  /*4c90*/  UIADD3 UR16, UR8, 0x3800, URZ ;  /* 0x0000380008107890 */ /* 0x000fe4000fffe03f */
[----:B------:R-:W-:Y:S02]  /*4ca0*/  UIMAD UR19, UR19, UR6, UR4 ;  /* 0x00000006131372a4 */ /* 0x000fe4000f8e0204 */
[----:B------:R-:W-:Y:S02]  /*4cb0*/  UIMAD UR20, UR20, UR7, UR5 ;  /* 0x00000007141472a4 */ /* 0x000fe4000f8e0205 */
[----:B------:R-:W-:Y:S01]  /*4cc0*/  @UP0 USHF.R.U32.HI UR31, URZ, UR28, UR17 ;  /* 0x0000001c3f1f0299 */ /* 0x000fe20008011611 */
[----:B------:R-:W-:Y:S02]  /*4cd0*/  UMOV UR18, UR10 ;  /* 0x0000000a00127c82 */ /* 0x000fe40008000000 */
[----:B------:R-:W-:Y:S01]  /*4ce0*/  UMOV UR17, UR9 ;  /* 0x0000000900117c82 */ /* 0x000fe20008000000 */
[----:B------:R-:W-:Y:S01]  /*4cf0*/  @UP1 ULDC.64 UR24, c[0x0][0x390] ;  /* 0x0000e40000181ab9 */ /* 0x000fe20000000a00 */
[----:B------:R-:W-:Y:S01]  /*4d00*/  UMOV UR46, UR13 ;  /* 0x0000000d002e7c82 */ /* 0x000fe20008000000 */
[----:B------:R-:W-:Y:S01]  /*4d10*/  UIMAD.WIDE.U32 UR34, UR31, UR24, URZ ;  /* 0x000000181f2272a5 */ /* 0x000fe2000f8e003f */
[----:B------:R0:W-:Y:S01]  /*4d20*/  UTMALDG.4D.IM2COL [UR16], [UR14], UR30 ;  /* 0x000000100e0073b4 */ /* 0x0001e2000805801e */
[----:B------:R-:W-:Y:S01]  /*4d30*/  @UP1 ULDC.64 UR28, c[0x0][0x390] ;  /* 0x0000e400001c1ab9 */ /* 0x000fe20000000a00 */
[----:B------:R-:W-:-:S04]  /*4d40*/  UMOV UR23, UR31 ;  /* 0x0000001f00177c82 */ /* 0x000fc80008000000 */
[----:B------:R-:W-:Y:S02]  /*4d50*/  @UP1 UMOV UR34, UR35 ;  /* 0x0000002300221c82 */ /* 0x000fe40008000000 */
[----:B------:R-:W-:-:S03]  /*4d60*/  @UP1 USHF.R.U32.HI UR23, URZ, UR25, UR34 ;  /* 0x000000193f171299 */ /* 0x000fc60008011622 */
[----:B------:R-:W-:-:S03]  /*4d70*/  @UP1 ULDC.64 UR24, c[0x0][0x390] ;  /* 0x0000e40000181ab9 */ /* 0x000fc60000000a00 */
[----:B------:R-:W-:Y:S01]  /*4d80*/  IMAD.U32 R37, RZ, RZ, UR23 ;  /* 0x00000017ff257e24 */ /* 0x000fe2000f8e00ff */
[----:B0-----:R-:W-:Y:S02]  /*4d90*/  UIMAD.WIDE.U32 UR16, UR13, UR32, URZ ;  /* 0x000000200d1072a5 */ /* 0x001fe4000f8e003f */
[----:B------:R-:W-:Y:S02]  /*4da0*/  UIMAD.WIDE.U32 UR18, UR38, UR37, URZ ;  /* 0x00000025261272a5 */ /* 0x000fe4000f8e003f */
[----:B------:R-:W-:Y:S01]  /*4db0*/  UIMAD.WIDE.U32 UR36, UR51, UR36, URZ ;  /* 0x00000024332472a5 */ /* 0x000fe2000f8e003f */
[----:B------:R-:W-:Y:S02]  /*4dc0*/  @UP1 ULDC.64 UR20, c[0x0][0x390] ;  /* 0x0000e40000141ab9 */ /* 0x000fe40000000a00 */
[----:B------:R-:W-:Y:S01]  /*4dd0*/  @UP1 UMOV UR16, UR17 ;  /* 0x0000001100101c82 */ /* 0x000fe20008000000 */
[----:B------:R-:W-:Y:S02]  /*4de0*/  UIADD3 UR38, UR10, 0x20, URZ ;  /* 0x000000200a267890 */ /* 0x000fe4000fffe03f */
[----:B------:R-:W-:Y:S01]  /*4df0*/  @UP1 USHF.R.U32.HI UR46, URZ, UR33, UR16 ;  /* 0x000000213f2e1299 */ /* 0x000fe20008011610 */
[----:B------:R-:W-:Y:S01]  /*4e00*/  @UP0 UMOV UR36, UR37 ;  /* 0x0000002500240c82 */ /* 0x000fe20008000000 */
[----:B------:R-:W-:-:S02]  /*4e10*/  UIMAD.WIDE.U32 UR32, UR52, UR40, URZ ;  /* 0x00000028342072a5 */ /* 0x000fc4000f8e003f */
[----:B------:R-:W-:Y:S01]  /*4e20*/  @UP0 USHF.R.U32.HI UR51, URZ, UR42, UR36 ;  /* 0x0000002a3f330299 */ /* 0x000fe20008011624 */
[----:B------:R-:W-:Y:S01]  /*4e30*/  R2UR UR36, R0 ;  /* 0x00000000002472ca */ /* 0x000fe200000e0000 */
[----:B------:R-:W-:Y:S01]  /*4e40*/  @UP0 UMOV UR18, UR19 ;  /* 0x0000001300120c82 */ /* 0x000fe20008000000 */
[----:B------:R-:W-:Y:S01]  /*4e50*/  @UP0 USHF.R.U32.HI UR52, URZ, UR43, UR33 ;  /* 0x0000002b3f340299 */ /* 0x000fe20008011621 */
[----:B------:R-:W-:Y:S01]  /*4e60*/  R2UR UR42, R18 ;  /* 0x00000000122a72ca */ /* 0x000fe200000e0000 */
[----:B------:R-:W-:Y:S02]  /*4e70*/  @UP0 USHF.R.U32.HI UR12, URZ, UR41, UR18 ;  /* 0x000000293f0c0299 */ /* 0x000fe40008011612 */
[----:B------:R-:W-:Y:S02]  /*4e80*/  UIMAD.WIDE.U32 UR32, UR51, UR26, URZ ;  /* 0x0000001a332072a5 */ /* 0x000fe4000f8e003f */
[----:B------:R-:W-:Y:S01]  /*4e90*/  UIMAD.WIDE.U32 UR34, UR12, UR28, URZ ;  /* 0x0000001c0c2272a5 */ /* 0x000fe2000f8e003f */
[----:B------:R-:W-:Y:S01]  /*4ea0*/  UMOV UR53, UR51 ;  /* 0x0000003300357c82 */ /* 0x000fe20008000000 */
[----:B------:R-:W-:-:S02]  /*4eb0*/  @UP1 USHF.R.U32.HI UR53, URZ, UR27, UR33 ;  /* 0x0000001b3f351299 */ /* 0x000fc40008011621 */
[----:B------:R-:W-:Y:S01]  /*4ec0*/  UIMAD.WIDE.U32 UR26, UR54, UR45, URZ ;  /* 0x0000002d361a72a5 */ /* 0x000fe2000f8e003f */
[----:B------:R-:W-:Y:S01]  /*4ed0*/  UMOV UR61, UR12 ;  /* 0x0000000c003d7c82 */ /* 0x000fe20008000000 */
[----:B------:R-:W-:Y:S02]  /*4ee0*/  @UP1 USHF.R.U32.HI UR61, URZ, UR29, UR35 ;  /* 0x0000001d3f3d1299 */ /* 0x000fe40008011623 */
[----:B------:R-:W-:Y:S01]  /*4ef0*/  MOV R6, UR53 ;  /* 0x0000003500067c02 */ /* 0x000fe20008000f00 */
[----:B------:R-:W-:Y:S02]  /*4f00*/  UIMAD.WIDE.U32 UR28, UR52, UR20, URZ ;  /* 0x00000014341c72a5 */ /* 0x000fe4000f8e003f */
[----:B------:R-:W-:Y:S01]  /*4f10*/  UMOV UR45, UR52 ;  /* 0x00000034002d7c82 */ /* 0x000fe20008000000 */
[----:B------:R-:W-:Y:S01]  /*4f20*/  @UP0 UMOV UR26, UR27 ;  /* 0x0000001b001a0c82 */ /* 0x000fe20008000000 */
[----:B------:R-:W-:Y:S02]  /*4f30*/  @UP1 USHF.R.U32.HI UR45, URZ, UR21, UR29 ;  /* 0x000000153f2d1299 */ /* 0x000fe4000801161d */
[----:B------:R-:W-:-:S02]  /*4f40*/  UIMAD.WIDE.U32 UR20, UR55, UR47, URZ ;  /* 0x0000002f371472a5 */ /* 0x000fc4000f8e003f */
[----:B------:R-:W-:Y:S01]  /*4f50*/  @UP0 USHF.R.U32.HI UR54, URZ, UR59, UR26 ;  /* 0x0000003b3f360299 */ /* 0x000fe2000801161a */
[----:B------:R-:W-:Y:S01]  /*4f60*/  @UP0 ULDC UR37, c[0x0][0x388] ;  /* 0x0000e20000250ab9 */ /* 0x000fe20000000800 */
[----:B------:R-:W-:Y:S02]  /*4f70*/  UIMAD.WIDE.U32 UR26, UR58, UR50, URZ ;  /* 0x000000323a1a72a5 */ /* 0x000fe4000f8e003f */
[----:B------:R-:W-:Y:S02]  /*4f80*/  @UP0 USHF.R.U32.HI UR55, URZ, UR37, UR21 ;  /* 0x000000253f370299 */ /* 0x000fe40008011615 */
[----:B------:R-:W-:Y:S02]  /*4f90*/  UIMAD.WIDE.U32 UR20, UR54, UR24, URZ ;  /* 0x00000018361472a5 */ /* 0x000fe4000f8e003f */
[----:B------:R-:W-:Y:S01]  /*4fa0*/  @UP0 USHF.R.U32.HI UR11, URZ, UR39, UR27 ;  /* 0x000000273f0b0299 */ /* 0x000fe2000801161b */
[----:B------:R-:W-:Y:S01]  /*4fb0*/  @UP1 ULDC.64 UR18, c[0x0][0x390] ;  /* 0x0000e40000121ab9 */ /* 0x000fe20000000a00 */
[----:B------:R-:W-:Y:S01]  /*4fc0*/  UMOV UR37, UR54 ;  /* 0x0000003600257c82 */ /* 0x000fe20008000000 */
[----:B------:R-:W-:Y:S01]  /*4fd0*/  @UP1 USHF.R.U32.HI UR37, URZ, UR25, UR21 ;  /* 0x000000193f251299 */ /* 0x000fe20008011615 */
[----:B------:R-:W-:Y:S01]  /*4fe0*/  @UP1 ULDC.64 UR16, c[0x0][0x390] ;  /* 0x0000e40000101ab9 */ /* 0x000fe20000000a00 */
[----:B------:R-:W-:-:S02]  /*4ff0*/  UIMAD.WIDE.U32 UR20, UR11, UR18, URZ ;  /* 0x000000120b1472a5 */ /* 0x000fc4000f8e003f */
[----:B------:R-:W-:Y:S02]  /*5000*/  UIMAD.WIDE.U32 UR26, UR55, UR16, URZ ;  /* 0x00000010371a72a5 */ /* 0x000fe4000f8e003f */
[----:B------:R-:W-:Y:S01]  /*5010*/  UMOV UR29, UR55 ;  /* 0x00000037001d7c82 */ /* 0x000fe20008000000 */
[----:B------:R-:W-:Y:S02]  /*5020*/  UIADD3 UR26, -UR31, URZ, URZ ;  /* 0x0000003f1f1a7290 */ /* 0x000fe4000fffe13f */
[----:B------:R-:W-:Y:S02]  /*5030*/  @UP1 USHF.R.U32.HI UR29, URZ, UR17, UR27 ;  /* 0x000000113f1d1299 */ /* 0x000fe4000801161b */
[----:B------:R-:W-:Y:S01]  /*5040*/  UIMAD UR26, UR22, UR26, UR36 ;  /* 0x0000001a161a72a4 */ /* 0x000fe2000f8e0224 */
[----:B------:R-:W-:Y:S01]  /*5050*/  R2UR UR36, R19 ;  /* 0x00000000132472ca */ /* 0x000fe200000e0000 */
[----:B------:R-:W-:Y:S01]  /*5060*/  @UP1 UMOV UR17, UR21 ;  /* 0x0000001500111c82 */ /* 0x000fe20008000000 */
[----:B------:R-:W-:Y:S01]  /*5070*/  UMOV UR21, UR11 ;  /* 0x0000000b00157c82 */ /* 0x000fe20008000000 */
[----:B------:R-:W-:-:S02]  /*5080*/  @UP1 USHF.R.U32.HI UR21, URZ, UR19, UR17 ;  /* 0x000000133f151299 */ /* 0x000fc40008011611 */
[----:B------:R-:W-:Y:S02]  /*5090*/  UIADD3 UR19, -UR13, URZ, URZ ;  /* 0x0000003f0d137290 */ /* 0x000fe4000fffe13f */
[----:B------:R-:W-:Y:S02]  /*50a0*/  UIADD3 UR59, -UR12, URZ, URZ ;  /* 0x0000003f0c3b7290 */ /* 0x000fe4000fffe13f */
[----:B------:R-:W-:Y:S01]  /*50b0*/  UIMAD UR19, UR22, UR19, UR42 ;  /* 0x00000013161372a4 */ /* 0x000fe2000f8e022a */
[----:B------:R-:W-:Y:S01]  /*50c0*/  R2UR UR42, R20 ;  /* 0x00000000142a72ca */ /* 0x000fe200000e0000 */
[----:B------:R-:W-:Y:S01]  /*50d0*/  UIADD3 UR17, -UR51, URZ, URZ ;  /* 0x0000003f33117290 */ /* 0x000fe2000fffe13f */
[----:B------:R-:W-:Y:S01]  /*50e0*/  MOV R35, UR21 ;  /* 0x0000001500237c02 */ /* 0x000fe20008000f00 */
[----:B------:R-:W-:Y:S01]  /*50f0*/  UIMAD UR59, UR22, UR59, UR36 ;  /* 0x0000003b163b72a4 */ /* 0x000fe2000f8e0224 */
[----:B------:R-:W-:Y:S01]  /*5100*/  R2UR UR36, R21 ;  /* 0x00000000152472ca */ /* 0x000fe200000e0000 */
[----:B------:R-:W-:-:S02]  /*5110*/  UIADD3 UR43, -UR52, URZ, URZ ;  /* 0x0000003f342b7290 */ /* 0x000fc4000fffe13f */
[----:B------:R-:W-:Y:S02]  /*5120*/  UIADD3 UR35, -UR54, URZ, URZ ;  /* 0x0000003f36237290 */ /* 0x000fe4000fffe13f */
[----:B------:R-:W-:Y:S02]  /*5130*/  UIADD3 UR27, -UR55, URZ, URZ ;  /* 0x0000003f371b7290 */ /* 0x000fe4000fffe13f */
[----:B------:R-:W-:Y:S02]  /*5140*/  UIADD3 UR18, -UR11, URZ, URZ ;  /* 0x0000003f0b127290 */ /* 0x000fe4000fffe13f */
[----:B------:R-:W-:Y:S01]  /*5150*/  UIMAD UR17, UR22, UR17, UR42 ;  /* 0x00000011161172a4 */ /* 0x000fe2000f8e022a */
[----:B------:R-:W-:Y:S01]  /*5160*/  R2UR UR42, R22 ;  /* 0x00000000162a72ca */ /* 0x000fe200000e0000 */
[----:B------:R-:W-:Y:S02]  /*5170*/  UIMAD UR27, UR22, UR27, UR60 ;  /* 0x0000001b161b72a4 */ /* 0x000fe4000f8e023c */
[----:B------:R-:W-:-:S02]  /*5180*/  UIMAD UR43, UR22, UR43, UR36 ;  /* 0x0000002b162b72a4 */ /* 0x000fc4000f8e0224 */
[----:B------:R-:W-:Y:S02]  /*5190*/  UIADD3 UR20, -UR23, URZ, URZ ;  /* 0x0000003f17147290 */ /* 0x000fe4000fffe13f */
[----:B------:R-:W-:Y:S01]  /*51a0*/  UIADD3 UR60, -UR61, URZ, URZ ;  /* 0x0000003f3d3c7290 */ /* 0x000fe2000fffe13f */
[----:B------:R-:W-:Y:S01]  /*51b0*/  ULDC UR23, c[0x0][0x38c] ;  /* 0x0000e30000177ab9 */ /* 0x000fe20000000800 */
[----:B------:R-:W-:Y:S01]  /*51c0*/  UIMAD UR26, UR26, UR6, UR4 ;  /* 0x000000061a1a72a4 */ /* 0x000fe2000f8e0204 */
[----:B------:R-:W-:Y:S01]  /*51d0*/  MOV R33, UR23 ;  /* 0x0000001700217c02 */ /* 0x000fe20008000f00 */
[----:B------:R-:W-:Y:S02]  /*51e0*/  UIMAD UR20, UR23, UR20, UR31 ;  /* 0x00000014171472a4 */ /* 0x000fe4000f8e021f */
[----:B------:R-:W-:Y:S02]  /*51f0*/  UIMAD UR35, UR22, UR35, UR42 ;  /* 0x00000023162372a4 */ /* 0x000fe4000f8e022a */
[----:B------:R-:W-:Y:S01]  /*5200*/  UIMAD UR22, UR22, UR18, UR44 ;  /* 0x00000012161672a4 */ /* 0x000fe2000f8e022c */
[----:B------:R-:W-:Y:S01]  /*5210*/  IMAD.U32 R39, RZ, RZ, UR26 ;  /* 0x0000001aff277e24 */ /* 0x000fe2000f8e00ff */
[----:B------:R-:W-:-:S02]  /*5220*/  UIADD3 UR18, -UR46, URZ, URZ ;  /* 0x0000003f2e127290 */ /* 0x000fc4000fffe13f */
[----:B------:R-:W-:Y:S02]  /*5230*/  UIMAD UR60, UR23, UR60, UR12 ;  /* 0x0000003c173c72a4 */ /* 0x000fe4000f8e020c */
[----:B------:R-:W-:Y:S01]  /*5240*/  UIMAD UR18, UR23, UR18, UR13 ;  /* 0x00000012171272a4 */ /* 0x000fe2000f8e020d */
[----:B------:R-:W-:Y:S01]  /*5250*/  MOV R34, UR22 ;  /* 0x0000001600227c02 */ /* 0x000fe20008000f00 */
[----:B------:R-:W-:Y:S01]  /*5260*/  UIADD3 UR13, -UR53, URZ, URZ ;  /* 0x0000003f350d7290 */ /* 0x000fe2000fffe13f */
[----:B------:R-:W-:Y:S01]  /*5270*/  R2UR UR53, R37 ;  /* 0x00000000253572ca */ /* 0x000fe200000e0000 */
[----:B------:R-:W-:Y:S01]  /*5280*/  UIADD3 UR44, -UR45, URZ, URZ ;  /* 0x0000003f2d2c7290 */ /* 0x000fe2000fffe13f */
[----:B------:R-:W-:Y:S01]  /*5290*/  R2UR UR22, R34 ;  /* 0x00000000221672ca */ /* 0x000fe200000e0000 */
[----:B------:R-:W-:Y:S02]  /*52a0*/  UIMAD UR12, UR23, UR13, UR51 ;  /* 0x0000000d170c72a4 */ /* 0x000fe4000f8e0233 */
[----:B------:R-:W-:-:S02]  /*52b0*/  UIMAD UR20, UR20, UR7, UR5 ;  /* 0x00000007141472a4 */ /* 0x000fc4000f8e0205 */
[----:B------:R-:W-:Y:S02]  /*52c0*/  UIMAD UR44, UR23, UR44, UR52 ;  /* 0x0000002c172c72a4 */ /* 0x000fe4000f8e0234 */
[----:B------:R-:W-:Y:S02]  /*52d0*/  UIMAD UR51, UR17, UR6, UR4 ;  /* 0x00000006113372a4 */ /* 0x000fe4000f8e0204 */
[----:B------:R-:W-:Y:S01]  /*52e0*/  UIMAD UR52, UR12, UR7, UR5 ;  /* 0x000000070c3472a4 */ /* 0x000fe2000f8e0205 */
[----:B------:R-:W-:Y:S01]  /*52f0*/  IMAD.U32 R38, RZ, RZ, UR20 ;  /* 0x00000014ff267e24 */ /* 0x000fe2000f8e00ff */
[----:B------:R-:W-:Y:S01]  /*5300*/  UMOV UR50, UR38 ;  /* 0x0000002600327c82 */ /* 0x000fe20008000000 */
[----:B------:R-:W-:Y:S01]  /*5310*/  UIADD3 UR16, UR8, 0x3c00, URZ ;  /* 0x00003c0008107890 */ /* 0x000fe2000fffe03f */
[----:B------:R-:W-:Y:S01]  /*5320*/  MOV R8, UR51 ;  /* 0x0000003300087c02 */ /* 0x000fe20008000f00 */
[----:B------:R-:W-:Y:S01]  /*5330*/  UIMAD UR17, UR18, UR7, UR5 ;  /* 0x00000007121172a4 */ /* 0x000fe2000f8e0205 */
[----:B------:R-:W-:Y:S01]  /*5340*/  MOV R7, UR52 ;  /* 0x0000003400077c02 */ /* 0x000fe20008000f00 */
[----:B------:R-:W-:Y:S01]  /*5350*/  UIMAD UR19, UR19, UR6, UR4 ;  /* 0x00000006131372a4 */ /* 0x000fe2000f8e0204 */
[----:B------:R-:W-:Y:S01]  /*5360*/  R2UR UR51, R39 ;  /* 0x00000000273372ca */ /* 0x000fe200000e0000 */
[----:B------:R-:W-:Y:S01]  /*5370*/  UIMAD UR59, UR59, UR6, UR4 ;  /* 0x000000063b3b72a4 */ /* 0x000fe2000f8e0204 */
[----:B------:R-:W-:Y:S01]  /*5380*/  R2UR UR52, R38 ;  /* 0x00000000263472ca */ /* 0x000fe200000e0000 */
[----:B------:R-:W-:Y:S01]  /*5390*/  UIMAD UR60, UR60, UR7, UR5 ;  /* 0x000000073c3c72a4 */ /* 0x000fe2000f8e0205 */
[----:B------:R-:W-:Y:S01]  /*53a0*/  MOV R9, UR50 ;  /* 0x0000003200097c02 */ /* 0x000fe20008000f00 */
[----:B------:R-:W-:Y:S01]  /*53b0*/  UIADD3 UR50, UR10, 0x20, URZ ;  /* 0x000000200a327890 */ /* 0x000fe2000fffe03f */
[----:B------:R-:W-:Y:S01]  /*53c0*/  MOV R36, UR16 ;  /* 0x0000001000247c02 */ /* 0x000fe20008000f00 */
[----:B------:R-:W-:Y:S01]  /*53d0*/  UIADD3 UR16, UR8, 0xc00, URZ ;  /* 0x00000c0008107890 */ /* 0x000fe2000fffe03f */
[----:B------:R-:W-:Y:S01]  /*53e0*/  R2UR UR12, R2 ;  /* 0x00000000020c72ca */ /* 0x000fe200000e0000 */
[----:B------:R-:W-:-:S02]  /*53f0*/  UIADD3 UR36, -UR37, URZ, URZ ;  /* 0x0000003f25247290 */ /* 0x000fc4000fffe13f */
[----:B------:R-:W-:Y:S01]  /*5400*/  UIADD3 UR28, -UR29, URZ, URZ ;  /* 0x0000003f1d1c7290 */ /* 0x000fe2000fffe13f */
[----:B------:R-:W-:Y:S01]  /*5410*/  UMOV UR31, UR50 ;  /* 0x00000032001f7c82 */ /* 0x000fe20008000000 */
[----:B------:R-:W-:Y:S02]  /*5420*/  UMOV UR34, UR38 ;  /* 0x0000002600227c82 */ /* 0x000fe40008000000 */
[----:B------:R0:W-:Y:S01]  /*5430*/  UTMALDG.4D.IM2COL [UR48], [UR14], UR30 ;  /* 0x000000300e0073b4 */ /* 0x0001e2000805801e */
[----:B------:R-:W-:Y:S01]  /*5440*/  UIMAD UR36, UR23, UR36, UR54 ;  /* 0x00000024172472a4 */ /* 0x000fe2000f8e0236 */
[----:B------:R-:W-:Y:S01]  /*5450*/  MOV R38, UR31 ;  /* 0x0000001f00267c02 */ /* 0x000fe20008000f00 */
[----:B------:R-:W-:Y:S01]  /*5460*/  UIMAD UR28, UR23, UR28, UR55 ;  /* 0x0000001c171c72a4 */ /* 0x000fe2000f8e0237 */
[----:B------:R-:W-:Y:S01]  /*5470*/  R2UR UR23, R33 ;  /* 0x00000000211772ca */ /* 0x000fe200000e0000 */
[----:B------:R-:W-:Y:S01]  /*5480*/  UIADD3 UR13, -UR21, URZ, URZ ;  /* 0x0000003f150d7290 */ /* 0x000fe2000fffe13f */
[----:B------:R-:W-:Y:S01]  /*5490*/  UMOV UR20, UR17 ;  /* 0x0000001100147c82 */ /* 0x000fe20008000000 */
[----:B------:R-:W-:Y:S01]  /*54a0*/  UMOV UR18, UR34 ;  /* 0x0000002200127c82 */ /* 0x000fe20008000000 */
[----:B------:R-:W-:Y:S01]  /*54b0*/  UMOV UR21, UR46 ;  /* 0x0000002e00157c82 */ /* 0x000fe20008000000 */
[----:B------:R-:W-:Y:S01]  /*54c0*/  UMOV UR17, UR9 ;  /* 0x0000000900117c82 */ /* 0x000fe20008000000 */
[----:B------:R-:W-:Y:S01]  /*54d0*/  UMOV UR58, UR38 ;  /* 0x00000026003a7c82 */ /* 0x000fe20008000000 */
[----:B------:R1:W-:Y:S01]  /*54e0*/  UTMALDG.4D.IM2COL [UR16], [UR14], UR30 ;  /* 0x000000100e0073b4 */ /* 0x0003e2000805801e */
[----:B------:R-:W-:-:S02]  /*54f0*/  UIADD3 UR40, UR8, 0x2400, URZ ;  /* 0x0000240008287890 */ /* 0x000fc4000fffe03f */
[----:B------:R-:W-:-:S03]  /*5500*/  UIMAD UR43, UR43, UR6, UR4 ;  /* 0x000000062b2b72a4 */ /* 0x000fc6000f8e0204 */
[----:B------:R-:W-:Y:S02]  /*5510*/  UIMAD UR13, UR23, UR13, UR11 ;  /* 0x0000000d170d72a4 */ /* 0x000fe4000f8e020b */
[----:B------:R-:W-:Y:S01]  /*5520*/  UIMAD UR44, UR44, UR7, UR5 ;  /* 0x000000072c2c72a4 */ /* 0x000fe2000f8e0205 */
[----:B------:R2:W-:Y:S01]  /*5530*/  UTMALDG.4D.IM2COL [UR56], [UR14], UR30 ;  /* 0x000000380e0073b4 */ /* 0x0005e2000805801e */
[----:B------:R-:W-:Y:S02]  /*5540*/  UIADD3 UR32, UR8, 0x2c00, URZ ;  /* 0x00002c0008207890 */ /* 0x000fe4000fffe03f */
[----:B------:R-:W-:Y:S01]  /*5550*/  UIMAD UR35, UR35, UR6, UR4 ;  /* 0x00000006232372a4 */ /* 0x000fe2000f8e0204 */
[----:B0-----:R-:W-:Y:S01]  /*5560*/  R2UR UR53, R6 ;  /* 0x00000000063572ca */ /* 0x001fe200000e0000 */
[----:B------:R-:W-:Y:S01]  /*5570*/  UIMAD UR36, UR36, UR7, UR5 ;  /* 0x00000007242472a4 */ /* 0x000fe2000f8e0205 */
[----:B------:R-:W-:Y:S01]  /*5580*/  R2UR UR52, R7 ;  /* 0x00000000073472ca */ /* 0x000fe200000e0000 */
[----:B------:R-:W-:Y:S01]  /*5590*/  UIADD3 UR24, UR8, 0x3400, URZ ;  /* 0x0000340008187890 */ /* 0x000fe2000fffe03f */
[----:B------:R-:W-:Y:S01]  /*55a0*/  R2UR UR51, R8 ;  /* 0x00000000083372ca */ /* 0x000fe200000e0000 */
[----:B------:R-:W-:Y:S01]  /*55b0*/  UIMAD UR27, UR27, UR6, UR4 ;  /* 0x000000061b1b72a4 */ /* 0x000fe2000f8e0204 */
[----:B------:R-:W-:Y:S01]  /*55c0*/  R2UR UR50, R9 ;  /* 0x00000000093272ca */ /* 0x000fe200000e0000 */
[----:B------:R-:W-:Y:S01]  /*55d0*/  UIMAD UR28, UR28, UR7, UR5 ;  /* 0x000000071c1c72a4 */ /* 0x000fe2000f8e0205 */
[----:B------:R-:W-:Y:S01]  /*55e0*/  R2UR UR49, R31 ;  /* 0x000000001f3172ca */ /* 0x000fe200000e0000 */
[----:B------:R-:W-:Y:S01]  /*55f0*/  UMOV UR41, UR9 ;  /* 0x0000000900297c82 */ /* 0x000fe20008000000 */
[----:B------:R-:W-:Y:S01]  /*5600*/  R2UR UR48, R32 ;  /* 0x00000000203072ca */ /* 0x000fe200000e0000 */
[----:B------:R-:W-:Y:S01]  /*5610*/  UMOV UR42, UR38 ;  /* 0x00000026002a7c82 */ /* 0x000fe20008000000 */
[----:B-1----:R-:W-:Y:S01]  /*5620*/  UIMAD UR19, UR22, UR6, UR4 ;  /* 0x00000006161372a4 */ /* 0x002fe2000f8e0204 */
[----:B------:R-:W-:Y:S01]  /*5630*/  R2UR UR21, R35 ;  /* 0x00000000231572ca */ /* 0x000fe200000e0000 */
[----:B------:R-:W-:Y:S01]  /*5640*/  UIMAD UR20, UR13, UR7, UR5 ;  /* 0x000000070d1472a4 */ /* 0x000fe2000f8e0205 */
[----:B------:R-:W-:Y:S01]  /*5650*/  R2UR UR16, R36 ;  /* 0x00000000241072ca */ /* 0x000fe200000e0000 */
[----:B------:R-:W-:Y:S01]  /*5660*/  UMOV UR33, UR9 ;  /* 0x0000000900217c82 */ /* 0x000fe20008000000 */
[----:B------:R-:W-:Y:S01]  /*5670*/  R2UR UR22, R15 ;  /* 0x000000000f1672ca */ /* 0x000fe200000e0000 */
[----:B------:R-:W-:Y:S01]  /*5680*/  UMOV UR34, UR31 ;  /* 0x0000001f00227c82 */ /* 0x000fe20008000000 */
[----:B------:R-:W-:Y:S01]  /*5690*/  UMOV UR25, UR9 ;  /* 0x0000000900197c82 */ /* 0x000fe20008000000 */
[----:B------:R-:W-:Y:S01]  /*56a0*/  UMOV UR26, UR31 ;  /* 0x0000001f001a7c82 */ /* 0x000fe20008000000 */
[----:B------:R-:W-:Y:S01]  /*56b0*/  UMOV UR18, UR31 ;  /* 0x0000001f00127c82 */ /* 0x000fe20008000000 */
[----:B--2---:R-:W-:Y:S01]  /*56c0*/  R2UR UR61, R25 ;  /* 0x00000000193d72ca */ /* 0x004fe200000e0000 */
[----:B------:R0:W-:Y:S01]  /*56d0*/  UTMALDG.4D.IM2COL [UR48], [UR14], UR30 ;  /* 0x000000300e0073b4 */ /* 0x0001e2000805801e */
[----:B------:R-:W-:Y:S01]  /*56e0*/  VIADD R8, R14, 0x1 ;  /* 0x000000010e087836 */ /* 0x000fe20000000000 */
[----:B------:R-:W-:Y:S01]  /*56f0*/  ULDC.64 UR46, c[0x0][0x198] ;  /* 0x00006600002e7ab9 */ /* 0x000fe20000000a00 */
[----:B------:R-:W-:Y:S01]  /*5700*/  UMOV UR13, UR12 ;  /* 0x0000000c000d7c82 */ /* 0x000fe20008000000 */
[----:B------:R-:W-:Y:S01]  /*5710*/  UIADD3 UR4, UP0, UR46, 0x1f0, URZ ;  /* 0x000001f02e047890 */ /* 0x000fe2000ff1e03f */
[----:B------:R-:W1:Y:S01]  /*5720*/  LDC R7, c[0x0][0x3c8] ;  /* 0x0000f200ff077b82 */ /* 0x000e620000000800 */
[----:B------:R-:W-:Y:S01]  /*5730*/  UMOV UR6, 0x0 ;  /* 0x0000000000067882 */ /* 0x000fe20000000000 */
[----:B------:R-:W-:Y:S01]  /*5740*/  UMOV UR57, UR22 ;  /* 0x0000001600397c82 */ /* 0x000fe20008000000 */
[----:B------:R2:W-:Y:S01]  /*5750*/  UTMALDG.4D.IM2COL [UR40], [UR14], UR30 ;  /* 0x000000280e0073b4 */ /* 0x0005e2000805801e */
[----:B------:R-:W-:Y:S01]  /*5760*/  UIADD3.X UR5, URZ, UR47, URZ, UP0, !UPT ;  /* 0x0000002f3f057290 */ /* 0x000fe200087fe43f */
[----:B------:R-:W-:Y:S01]  /*5770*/  IMAD.U32 R52, RZ, RZ, UR22 ;  /* 0x00000016ff347e24 */ /* 0x000fe2000f8e00ff */
[----:B------:R-:W-:Y:S01]  /*5780*/  UMOV UR12, UR22 ;  /* 0x00000016000c7c82 */ /* 0x000fe20008000000 */
[----:B------:R-:W-:Y:S01]  /*5790*/  UMOV UR59, UR61 ;  /* 0x0000003d003b7c82 */ /* 0x000fe20008000000 */
[----:B------:R-:W-:Y:S01]  /*57a0*/  UMOV UR7, 0x10000000 ;  /* 0x1000000000077882 */ /* 0x000fe20000000000 */
[----:B------:R-:W-:Y:S01]  /*57b0*/  UMOV UR23, UR22 ;  /* 0x0000001600177c82 */ /* 0x000fe20008000000 */
[----:B------:R-:W-:Y:S01]  /*57c0*/  UMOV UR39, UR22 ;  /* 0x0000001600277c82 */ /* 0x000fe20008000000 */
[----:B------:R-:W-:Y:S01]  /*57d0*/  UTMALDG.4D.IM2COL [UR32], [UR14], UR30 ;  /* 0x000000200e0073b4 */ /* 0x000fe2000805801e */
[----:B------:R-:W-:Y:S01]  /*57e0*/  R2UR UR31, R38 ;  /* 0x00000000261f72ca */ /* 0x000fe200000e0000 */
[----:B------:R-:W-:Y:S01]  /*57f0*/  UMOV UR55, UR22 ;  /* 0x0000001600377c82 */ /* 0x000fe20008000000 */
[----:B------:R-:W-:Y:S01]  /*5800*/  ISETP.NE.AND P2, PT, R8, R5, PT ;  /* 0x000000050800720c */ /* 0x000fe20003f45270 */
[----:B------:R-:W-:Y:S01]  /*5810*/  VIADD R6, R15, 0x1 ;  /* 0x000000010f067836 */ /* 0x000fe20000000000 */
[----:B------:R-:W-:Y:S01]  /*5820*/  UMOV UR60, UR22 ;  /* 0x00000016003c7c82 */ /* 0x000fe20008000000 */
[----:B0-----:R-:W-:Y:S01]  /*5830*/  R2UR UR53, R26 ;  /* 0x000000001a3572ca */ /* 0x001fe200000e0000 */
[----:B------:R-:W-:Y:S01]  /*5840*/  UTMALDG.4D.IM2COL [UR24], [UR14], UR30 ;  /* 0x000000180e0073b4 */ /* 0x000fe2000805801e */
[----:B------:R-:W-:Y:S01]  /*5850*/  R2UR UR48, R10 ;  /* 0x000000000a3072ca */ /* 0x000fe200000e0000 */
[----:B------:R-:W-:Y:S01]  /*5860*/  UMOV UR52, UR22 ;  /* 0x0000001600347c82 */ /* 0x000fe20008000000 */
[----:B------:R-:W-:Y:S01]  /*5870*/  UMOV UR49, UR22 ;  /* 0x0000001600317c82 */ /* 0x000fe20008000000 */
[----:B------:R-:W-:-:S02]  /*5880*/  MOV R14, UR52 ;  /* 0x00000034000e7c02 */ /* 0x000fc40008000f00 */
[----:B--2---:R-:W-:Y:S01]  /*5890*/  R2UR UR45, R27 ;  /* 0x000000001b2d72ca */ /* 0x004fe200000e0000 */
[----:B------:R0:W-:Y:S01]  /*58a0*/  UTMALDG.4D.IM2COL [UR16], [UR14], UR30 ;  /* 0x000000100e0073b4 */ /* 0x0001e2000805801e */
[----:B------:R-:W-:Y:S01]  /*58b0*/  R2UR UR42, R29 ;  /* 0x000000001d2a72ca */ /* 0x000fe200000e0000 */
[----:B------:R-:W-:Y:S01]  /*58c0*/  UIADD3 UR40, UR8, 0x1c400, URZ ;  /* 0x0001c40008287890 */ /* 0x000fe2000fffe03f */
[----:B------:R-:W-:Y:S02]  /*58d0*/  R2UR UR41, R28 ;  /* 0x000000001c2972ca */ /* 0x000fe400000e0000 */
[----:B------:R-:W-:Y:S01]  /*58e0*/  UMOV UR51, UR53 ;  /* 0x0000003500337c82 */ /* 0x000fe20008000000 */
[----:B------:R-:W-:Y:S01]  /*58f0*/  @P2 IMAD.MOV R6, RZ, RZ, R15 ;  /* 0x000000ffff062224 */ /* 0x000fe200078e020f */
[----:B------:R-:W-:Y:S01]  /*5900*/  MOV R31, UR51 ;  /* 0x00000033001f7c02 */ /* 0x000fe20008000f00 */
[----:B------:R-:W-:Y:S01]  /*5910*/  UMOV UR53, UR48 ;  /* 0x0000003000357c82 */ /* 0x000fe20008000000 */
[----:B------:R-:W-:Y:S01]  /*5920*/  R2UR UR51, R30 ;  /* 0x000000001e3372ca */ /* 0x000fe200000e0000 */
[----:B------:R-:W-:Y:S01]  /*5930*/  UMOV UR44, UR48 ;  /* 0x00000030002c7c82 */ /* 0x000fe20008000000 */
[----:B------:R-:W-:Y:S01]  /*5940*/  MOV R9, UR53 ;  /* 0x0000003500097c02 */ /* 0x000fe20008000f00 */
[----:B------:R-:W-:Y:S01]  /*5950*/  UMOV UR53, UR44 ;  /* 0x0000002c00357c82 */ /* 0x000fe20008000000 */
[----:B------:R-:W-:Y:S01]  /*5960*/  UMOV UR58, UR48 ;  /* 0x00000030003a7c82 */ /* 0x000fe20008000000 */
[----:B------:R-:W-:Y:S01]  /*5970*/  MOV R44, UR53 ;  /* 0x00000035002c7c02 */ /* 0x000fe20008000f00 */
[----:B------:R-:W-:Y:S01]  /*5980*/  UMOV UR53, UR58 ;  /* 0x0000003a00357c82 */ /* 0x000fe20008000000 */
[----:B------:R-:W-:Y:S01]  /*5990*/  UMOV UR43, UR45 ;  /* 0x0000002d002b7c82 */ /* 0x000fe20008000000 */
[----:B------:R-:W-:Y:S01]  /*59a0*/  MOV R47, UR53 ;  /* 0x00000035002f7c02 */ /* 0x000fe20008000f00 */
[----:B------:R-:W-:Y:S01]  /*59b0*/  UMOV UR56, UR48 ;  /* 0x0000003000387c82 */ /* 0x000fe20008000000 */
[----:B------:R-:W-:Y:S01]  /*59c0*/  R2UR UR53, R10 ;  /* 0x000000000a3572ca */ /* 0x000fe200000e0000 */
[----:B------:R-:W-:Y:S01]  /*59d0*/  UMOV UR38, UR48 ;  /* 0x0000003000267c82 */ /* 0x000fe20008000000 */
[----:B------:R-:W-:Y:S01]  /*59e0*/  UMOV UR54, UR48 ;  /* 0x0000003000367c82 */ /* 0x000fe20008000000 */
[----:B------:R-:W-:Y:S01]  /*59f0*/  MOV R46, UR51 ;  /* 0x00000033002e7c02 */ /* 0x000fe20008000f00 */
[----:B------:R-:W-:Y:S01]  /*5a00*/  UMOV UR50, UR48 ;  /* 0x0000003000327c82 */ /* 0x000fe20008000000 */
[----:B------:R-:W-:Y:S01]  /*5a10*/  IMAD.U32 R53, RZ, RZ, UR48 ;  /* 0x00000030ff357e24 */ /* 0x000fe2000f8e00ff */
[----:B0-----:R-:W-:Y:S01]  /*5a20*/  UMOV UR14, UR22 ;  /* 0x00000016000e7c82 */ /* 0x001fe20008000000 */
[----:B------:R-:W-:Y:S01]  /*5a30*/  UMOV UR19, UR51 ;  /* 0x0000003300137c82 */ /* 0x000fe20008000000 */
        /* <DEDUP_REMOVED lines=11> */
[----:B------:R-:W-:Y:S01]  /*5af0*/  UIADD3 UR48, UR8, 0x1c000, URZ ;  /* 0x0001c00008307890 */ /* 0x000fe2000fffe03f */
[----:B------:R-:W-:Y:S01]  /*5b00*/  MOV R35, UR37 ;  /* 0x0000002500237c02 */ /* 0x000fe20008000f00 */
[----:B------:R-:W-:Y:S01]  /*5b10*/  UMOV UR36, UR22 ;  /* 0x0000001600247c82 */ /* 0x000fe20008000000 */
[----:B------:R-:W-:Y:S01]  /*5b20*/  UMOV UR28, UR22 ;  /* 0x00000016001c7c82 */ /* 0x000fe20008000000 */
[----:B------:R-:W-:Y:S01]  /*5b30*/  UMOV UR44, UR22 ;  /* 0x00000016002c7c82 */ /* 0x000fe20008000000 */
[----:B------:R-:W-:Y:S01]  /*5b40*/  MOV R36, UR36 ;  /* 0x0000002400247c02 */ /* 0x000fe20008000f00 */
[----:B------:R-:W-:Y:S01]  /*5b50*/  UMOV UR27, UR42 ;  /* 0x0000002a001b7c82 */ /* 0x000fe20008000000 */
[----:B------:R-:W-:Y:S01]  /*5b60*/  MOV R39, UR29 ;  /* 0x0000001d00277c02 */ /* 0x000fe20008000f00 */
[----:B------:R-:W-:Y:S01]  /*5b70*/  UMOV UR35, UR41 ;  /* 0x0000002900237c82 */ /* 0x000fe20008000000 */
[----:B------:R-:W-:Y:S01]  /*5b80*/  MOV R40, UR28 ;  /* 0x0000001c00287c02 */ /* 0x000fe20008000f00 */
[----:B------:R-:W-:Y:S01]  /*5b90*/  UMOV UR28, UR49 ;  /* 0x00000031001c7c82 */ /* 0x000fe20008000000 */
[----:B------:R-:W-:Y:S01]  /*5ba0*/  UMOV UR29, UR50 ;  /* 0x00000032001d7c82 */ /* 0x000fe20008000000 */
[----:B------:R-:W-:Y:S01]  /*5bb0*/  R2UR UR36, R52 ;  /* 0x00000000342472ca */ /* 0x000fe200000e0000 */
[----:B------:R-:W-:Y:S01]  /*5bc0*/  UMOV UR49, UR9 ;  /* 0x0000000900317c82 */ /* 0x000fe20008000000 */
[----:B------:R-:W-:Y:S01]  /*5bd0*/  R2UR UR37, R53 ;  /* 0x00000000352572ca */ /* 0x000fe200000e0000 */
[----:B------:R-:W-:Y:S01]  /*5be0*/  UMOV UR50, UR10 ;  /* 0x0000000a00327c82 */ /* 0x000fe20008000000 */
[----:B------:R-:W-:Y:S01]  /*5bf0*/  MOV R33, UR44 ;  /* 0x0000002c00217c02 */ /* 0x000fe20008000f00 */
[----:B------:R-:W-:Y:S01]  /*5c00*/  UMOV UR44, UR12 ;  /* 0x0000000c002c7c82 */ /* 0x000fe20008000000 */
[----:B------:R-:W-:Y:S01]  /*5c10*/  MOV R34, UR43 ;  /* 0x0000002b00227c02 */ /* 0x000fe20008000f00 */
[----:B------:R-:W-:Y:S01]  /*5c20*/  UMOV UR43, UR13 ;  /* 0x0000000d002b7c82 */ /* 0x000fe20008000000 */
[----:B------:R-:W-:Y:S01]  /*5c30*/  MOV R41, UR27 ;  /* 0x0000001b00297c02 */ /* 0x000fe20008000f00 */
[----:B------:R-:W-:Y:S01]  /*5c40*/  UMOV UR20, UR52 ;  /* 0x0000003400147c82 */ /* 0x000fe20008000000 */
[----:B------:R-:W-:Y:S01]  /*5c50*/  MOV R37, UR35 ;  /* 0x0000002300257c02 */ /* 0x000fe20008000f00 */
[----:B------:R-:W-:Y:S01]  /*5c60*/  UMOV UR21, UR53 ;  /* 0x0000003500157c82 */ /* 0x000fe20008000000 */
[----:B------:R-:W-:Y:S01]  /*5c70*/  R2UR UR27, R25 ;  /* 0x00000000191b72ca */ /* 0x000fe200000e0000 */
[----:B------:R0:W-:Y:S01]  /*5c80*/  UTMALDG.4D [UR48], [UR4], desc[UR6] ;  /* 0x00000630040075b4 */ /* 0x0001e20008019000 */
[----:B------:R-:W-:Y:S01]  /*5c90*/  R2UR UR35, R26 ;  /* 0x000000001a2372ca */ /* 0x000fe200000e0000 */
[----:B------:R-:W-:Y:S01]  /*5ca0*/  UMOV UR12, UR52 ;  /* 0x00000034000c7c82 */ /* 0x000fe20008000000 */
[----:B------:R-:W-:Y:S01]  /*5cb0*/  UMOV UR13, UR53 ;  /* 0x00000035000d7c82 */ /* 0x000fe20008000000 */
[----:B------:R-:W-:Y:S01]  /*5cc0*/  UIADD3 UR24, UR8, 0x1c800, URZ ;  /* 0x0001c80008187890 */ /* 0x000fe2000fffe03f */
[----:B------:R-:W-:Y:S01]  /*5cd0*/  MOV R42, UR29 ;  /* 0x0000001d002a7c02 */ /* 0x000fe20008000f00 */
[----:B------:R-:W-:Y:S01]  /*5ce0*/  UIADD3 UR32, UR8, 0x1d000, URZ ;  /* 0x0001d00008207890 */ /* 0x000fe2000fffe03f */
[----:B------:R-:W-:Y:S01]  /*5cf0*/  MOV R43, UR28 ;  /* 0x0000001c002b7c02 */ /* 0x000fe20008000f00 */
[----:B------:R-:W-:Y:S01]  /*5d00*/  UMOV UR28, UR23 ;  /* 0x00000017001c7c82 */ /* 0x000fe20008000000 */
[----:B------:R-:W-:Y:S01]  /*5d10*/  UMOV UR29, UR56 ;  /* 0x00000038001d7c82 */ /* 0x000fe20008000000 */
[----:B------:R-:W-:Y:S01]  /*5d20*/  MOV R52, UR37 ;  /* 0x0000002500347c02 */ /* 0x000fe20008000f00 */
[----:B------:R-:W-:Y:S01]  /*5d30*/  UMOV UR26, UR10 ;  /* 0x0000000a001a7c82 */ /* 0x000fe20008000000 */
[----:B------:R-:W-:Y:S01]  /*5d40*/  MOV R53, UR36 ;  /* 0x0000002400357c02 */ /* 0x000fe20008000f00 */
[----:B------:R-:W-:Y:S01]  /*5d50*/  UMOV UR36, UR39 ;  /* 0x0000002700247c82 */ /* 0x000fe20008000000 */
[----:B------:R-:W-:Y:S01]  /*5d60*/  UMOV UR37, UR38 ;  /* 0x0000002600257c82 */ /* 0x000fe20008000000 */
[----:B------:R-:W-:Y:S01]  /*5d70*/  UMOV UR34, UR10 ;  /* 0x0000000a00227c82 */ /* 0x000fe20008000000 */
[----:B------:R-:W-:Y:S01]  /*5d80*/  MOV R51, UR19 ;  /* 0x0000001300337c02 */ /* 0x000fe20008000f00 */
[----:B------:R2:W-:Y:S01]  /*5d90*/  UTMALDG.4D [UR24], [UR4], desc[UR6] ;  /* 0x00000618040075b4 */ /* 0x0005e20008019000 */
[----:B------:R-:W-:Y:S01]  /*5da0*/  R2UR UR19, R28 ;  /* 0x000000001c1372ca */ /* 0x000fe200000e0000 */
[----:B------:R-:W-:Y:S01]  /*5db0*/  UIADD3 UR16, UR8, 0x1e000, URZ ;  /* 0x0001e00008107890 */ /* 0x000fe2000fffe03f */
[----:B------:R-:W-:Y:S01]  /*5dc0*/  MOV R49, UR21 ;  /* 0x0000001500317c02 */ /* 0x000fe20008000f00 */
[----:B------:R-:W-:Y:S01]  /*5dd0*/  UMOV UR21, UR54 ;  /* 0x0000003600157c82 */ /* 0x000fe20008000000 */
[----:B------:R-:W-:Y:S01]  /*5de0*/  MOV R50, UR20 ;  /* 0x0000001400327c02 */ /* 0x000fe20008000f00 */
[----:B------:R-:W-:Y:S01]  /*5df0*/  UMOV UR20, UR55 ;  /* 0x0000003700147c82 */ /* 0x000fe20008000000 */
[----:B------:R-:W-:Y:S01]  /*5e00*/  UMOV UR18, UR10 ;  /* 0x0000000a00127c82 */ /* 0x000fe20008000000 */
[----:B------:R3:W-:Y:S01]  /*5e10*/  UTMALDG.4D [UR32], [UR4], desc[UR6] ;  /* 0x00000620040075b4 */ /* 0x0007e20008019000 */
[----:B0-----:R-:W-:Y:S01]  /*5e20*/  R2UR UR53, R47 ;  /* 0x000000002f3572ca */ /* 0x001fe200000e0000 */
[----:B------:R-:W-:Y:S01]  /*5e30*/  UIADD3 UR48, UR8, 0x1d800, URZ ;  /* 0x0001d80008307890 */ /* 0x000fe2000fffe03f */
[----:B------:R-:W-:Y:S01]  /*5e40*/  R2UR UR52, R48 ;  /* 0x00000000303472ca */ /* 0x000fe200000e0000 */
[----:B------:R-:W-:Y:S01]  /*5e50*/  UMOV UR41, UR9 ;  /* 0x0000000900297c82 */ /* 0x000fe20008000000 */
[----:B------:R-:W-:Y:S01]  /*5e60*/  R2UR UR51, R27 ;  /* 0x000000001b3372ca */ /* 0x000fe200000e0000 */
[----:B------:R-:W-:Y:S01]  /*5e70*/  UMOV UR42, UR31 ;  /* 0x0000001f002a7c82 */ /* 0x000fe20008000000 */
[----:B------:R-:W-:Y:S01]  /*5e80*/  MOV R32, UR45 ;  /* 0x0000002d00207c02 */ /* 0x000fe20008000f00 */
[----:B------:R-:W-:Y:S01]  /*5e90*/  UMOV UR45, UR11 ;  /* 0x0000000b002d7c82 */ /* 0x000fe20008000000 */
[----:B------:R-:W-:Y:S01]  /*5ea0*/  UIADD3 UR56, UR8, 0x1cc00, URZ ;  /* 0x0001cc0008387890 */ /* 0x000fe2000fffe03f */
[----:B-1----:R-:W-:Y:S01]  /*5eb0*/  ISETP.NE.AND P3, PT, R6, R7, PT ;  /* 0x000000070600720c */ /* 0x002fe20003f65270 */
[----:B------:R-:W-:Y:S01]  /*5ec0*/  UMOV UR57, UR9 ;  /* 0x0000000900397c82 */ /* 0x000fe20008000000 */
[----:B------:R-:W-:Y:S01]  /*5ed0*/  UMOV UR58, UR31 ;  /* 0x0000001f003a7c82 */ /* 0x000fe20008000000 */
[----:B------:R-:W-:Y:S01]  /*5ee0*/  VIADD R7, R10, 0x1 ;  /* 0x000000010a077836 */ /* 0x000fe20000000000 */
[----:B------:R-:W-:-:S02]  /*5ef0*/  SEL R15, R6, RZ, P3 ;  /* 0x000000ff060f7207 */ /* 0x000fc40001800000 */
[----:B--2---:R-:W-:Y:S02]  /*5f00*/  R2UR UR29, R42 ;  /* 0x000000002a1d72ca */ /* 0x004fe400000e0000 */
[----:B------:R0:W-:Y:S01]  /*5f10*/  UTMALDG.4D [UR48], [UR4], desc[UR6] ;  /* 0x00000630040075b4 */ /* 0x0001e20008019000 */
[----:B------:R-:W-:Y:S01]  /*5f20*/  R2UR UR28, R43 ;  /* 0x000000002b1c72ca */ /* 0x000fe200000e0000 */
[----:B------:R-:W-:Y:S01]  /*5f30*/  UIADD3 UR24, UR8, 0x1e800, URZ ;  /* 0x0001e80008187890 */ /* 0x000fe2000fffe03f */
[----:B------:R-:W-:Y:S02]  /*5f40*/  R2UR UR27, R29 ;  /* 0x000000001d1b72ca */ /* 0x000fe400000e0000 */
[----:B------:R-:W-:Y:S01]  /*5f50*/  @P3 IMAD.MOV R7, RZ, RZ, R10 ;  /* 0x000000ffff073224 */ /* 0x000fe200078e020a */
[----:B---3--:R-:W-:Y:S01]  /*5f60*/  R2UR UR37, R52 ;  /* 0x00000000342572ca */ /* 0x008fe200000e0000 */
[----:B------:R-:W-:Y:S01]  /*5f70*/  UIADD3 UR32, UR8, 0x1f800, URZ ;  /* 0x0001f80008207890 */ /* 0x000fe2000fffe03f */
[----:B------:R-:W-:Y:S01]  /*5f80*/  R2UR UR36, R53 ;  /* 0x00000000352472ca */ /* 0x000fe200000e0000 */
[----:B------:R1:W-:Y:S01]  /*5f90*/  UTMALDG.4D [UR16], [UR4], desc[UR6] ;  /* 0x00000610040075b4 */ /* 0x0003e20008019000 */
[----:B------:R-:W-:Y:S01]  /*5fa0*/  R2UR UR35, R17 ;  /* 0x00000000112372ca */ /* 0x000fe200000e0000 */
[----:B------:R-:W-:-:S05]  /*5fb0*/  IMAD.MOV.U32 R10, RZ, RZ, R7 ;  /* 0x000000ffff0a7224 */ /* 0x000fca00078e0007 */
[----:B------:R2:W-:Y:S07]  /*5fc0*/  UTMALDG.4D [UR24], [UR4], desc[UR6] ;  /* 0x00000618040075b4 */ /* 0x0005ee0008019000 */
[----:B------:R-:W-:Y:S01]  /*5fd0*/  UMOV UR10, UR35 ;  /* 0x00000023000a7c82 */ /* 0x000fe20008000000 */
[----:B0-----:R-:W-:Y:S01]  /*5fe0*/  R2UR UR53, R44 ;  /* 0x000000002c3572ca */ /* 0x001fe200000e0000 */
[----:B------:R-:W-:Y:S01]  /*5ff0*/  UIADD3 UR48, UR8, 0x1f000, URZ ;  /* 0x0001f00008307890 */ /* 0x000fe2000fffe03f */
[----:B------:R-:W-:Y:S01]  /*6000*/  R2UR UR52, R45 ;  /* 0x000000002d3472ca */ /* 0x000fe200000e0000 */
[----:B------:R-:W-:Y:S01]  /*6010*/  UMOV UR11, UR10 ;  /* 0x0000000a000b7c82 */ /* 0x000fe20008000000 */
[----:B------:R-:W-:Y:S01]  /*6020*/  R2UR UR51, R46 ;  /* 0x000000002e3372ca */ /* 0x000fe200000e0000 */
[----:B------:R-:W-:Y:S01]  /*6030*/  UMOV UR10, UR31 ;  /* 0x0000001f000a7c82 */ /* 0x000fe20008000000 */
[----:B-1----:R-:W-:Y:S01]  /*6040*/  R2UR UR21, R49 ;  /* 0x00000000311572ca */ /* 0x002fe200000e0000 */
[----:B------:R-:W-:Y:S01]  /*6050*/  UIADD3 UR16, UR8, 0x1f400, URZ ;  /* 0x0001f40008107890 */ /* 0x000fe2000fffe03f */
[----:B------:R-:W-:Y:S01]  /*6060*/  R2UR UR20, R50 ;  /* 0x00000000321472ca */ /* 0x000fe200000e0000 */
[----:B------:R-:W-:Y:S01]  /*6070*/  UMOV UR18, UR31 ;  /* 0x0000001f00127c82 */ /* 0x000fe20008000000 */
[----:B------:R-:W-:-:S07]  /*6080*/  R2UR UR19, R51 ;  /* 0x00000000331372ca */ /* 0x000fce00000e0000 */
[----:B------:R0:W-:Y:S01]  /*6090*/  UTMALDG.4D [UR48], [UR4], desc[UR6] ;  /* 0x00000630040075b4 */ /* 0x0001e20008019000 */
[----:B--2---:R-:W-:Y:S01]  /*60a0*/  R2UR UR29, R39 ;  /* 0x00000000271d72ca */ /* 0x004fe200000e0000 */
[----:B------:R-:W-:Y:S01]  /*60b0*/  UIADD3 UR24, UR8, 0x1ec00, URZ ;  /* 0x0001ec0008187890 */ /* 0x000fe2000fffe03f */
[----:B------:R-:W-:Y:S01]  /*60c0*/  R2UR UR28, R40 ;  /* 0x00000000281c72ca */ /* 0x000fe200000e0000 */
[----:B------:R-:W-:Y:S01]  /*60d0*/  UMOV UR26, UR31 ;  /* 0x0000001f001a7c82 */ /* 0x000fe20008000000 */
[----:B------:R-:W-:Y:S01]  /*60e0*/  R2UR UR27, R41 ;  /* 0x00000000291b72ca */ /* 0x000fe200000e0000 */
[----:B------:R1:W-:Y:S01]  /*60f0*/  UTMALDG.4D [UR32], [UR4], desc[UR6] ;  /* 0x00000620040075b4 */ /* 0x0003e20008019000 */
[----:B------:R2:W-:Y:S01]  /*6100*/  UTMALDG.4D [UR40], [UR4], desc[UR6] ;  /* 0x00000628040075b4 */ /* 0x0005e20008019000 */
[----:B------:R4:W-:Y:S01]  /*6110*/  UTMALDG.4D [UR56], [UR4], desc[UR6] ;  /* 0x00000638040075b4 */ /* 0x0009e20008019000 */
[----:B0-----:R-:W-:Y:S01]  /*6120*/  R2UR UR53, R9 ;  /* 0x00000000093572ca */ /* 0x001fe200000e0000 */
[----:B------:R-:W-:Y:S01]  /*6130*/  UIADD3 UR48, UR8, 0x1d400, URZ ;  /* 0x0001d40008307890 */ /* 0x000fe2000fffe03f */
[----:B------:R-:W-:Y:S01]  /*6140*/  R2UR UR52, R14 ;  /* 0x000000000e3472ca */ /* 0x000fe200000e0000 */
[----:B------:R-:W-:Y:S01]  /*6150*/  UMOV UR50, UR31 ;  /* 0x0000001f00327c82 */ /* 0x000fe20008000000 */
[----:B------:R-:W-:-:S02]  /*6160*/  R2UR UR51, R31 ;  /* 0x000000001f3372ca */ /* 0x000fc400000e0000 */
[----:B------:R-:W-:Y:S02]  /*6170*/  SEL R14, RZ, 0x1, P4 ;  /* 0x00000001ff0e7807 */ /* 0x000fe40002000000 */
[----:B-1----:R-:W-:Y:S01]  /*6180*/  R2UR UR37, R35 ;  /* 0x00000000232572ca */ /* 0x002fe200000e0000 */
[----:B------:R-:W-:Y:S01]  /*6190*/  UIADD3 UR32, UR8, 0x1e400, URZ ;  /* 0x0001e40008207890 */ /* 0x000fe2000fffe03f */
[----:B------:R-:W-:Y:S01]  /*61a0*/  R2UR UR36, R36 ;  /* 0x00000000242472ca */ /* 0x000fe200000e0000 */
[----:B------:R-:W-:Y:S01]  /*61b0*/  UMOV UR34, UR31 ;  /* 0x0000001f00227c82 */ /* 0x000fe20008000000 */
[----:B------:R-:W-:Y:S02]  /*61c0*/  R2UR UR35, R37 ;  /* 0x00000000252372ca */ /* 0x000fe400000e0000 */
[----:B------:R-:W-:Y:S02]  /*61d0*/  LOP3.LUT R11, R11, R14, RZ, 0x3c, !PT ;  /* 0x0000000e0b0b7212 */ /* 0x000fe400078e3cff */
[----:B--2---:R-:W-:Y:S01]  /*61e0*/  R2UR UR45, R32 ;  /* 0x00000000202d72ca */ /* 0x004fe200000e0000 */
[----:B------:R-:W-:Y:S01]  /*61f0*/  UIADD3 UR40, UR8, 0x1dc00, URZ ;  /* 0x0001dc0008287890 */ /* 0x000fe2000fffe03f */
[----:B------:R-:W-:Y:S01]  /*6200*/  R2UR UR44, R33 ;  /* 0x00000000212c72ca */ /* 0x000fe200000e0000 */
[----:B------:R-:W-:Y:S01]  /*6210*/  UIADD3 UR8, UR8, 0x1fc00, URZ ;  /* 0x0001fc0008087890 */ /* 0x000fe2000fffe03f */
[----:B------:R-:W-:Y:S01]  /*6220*/  R2UR UR43, R34 ;  /* 0x00000000222b72ca */ /* 0x000fe200000e0000 */
[----:B------:R4:W-:Y:S01]  /*6230*/  UTMALDG.4D [UR48], [UR4], desc[UR6] ;  /* 0x00000630040075b4 */ /* 0x0009e20008019000 */
[----:B------:R-:W-:-:S11]  /*6240*/  SEL R14, R8, RZ, P2 ;  /* 0x000000ff080e7207 */ /* 0x000fd60001000000 */
[----:B------:R4:W-:Y:S01]  /*6250*/  UTMALDG.4D [UR40], [UR4], desc[UR6] ;  /* 0x00000628040075b4 */ /* 0x0009e20008019000 */
[----:B------:R4:W-:Y:S01]  /*6260*/  UTMALDG.4D [UR32], [UR4], desc[UR6] ;  /* 0x00000620040075b4 */ /* 0x0009e20008019000 */
[----:B------:R4:W-:Y:S01]  /*6270*/  UTMALDG.4D [UR24], [UR4], desc[UR6] ;  /* 0x00000618040075b4 */ /* 0x0009e20008019000 */
[----:B------:R4:W-:Y:S01]  /*6280*/  UTMALDG.4D [UR16], [UR4], desc[UR6] ;  /* 0x00000610040075b4 */ /* 0x0009e20008019000 */
[----:B------:R4:W-:Y:S02]  /*6290*/  UTMALDG.4D [UR8], [UR4], desc[UR6] ;  /* 0x00000608040075b4 */ /* 0x0009e40008019000 */
[----:B----4-:R-:W-:Y:S05]  /*62a0*/  @P5 BRA `(.L_x_87) ;  /* 0xffffffd800c45947 */ /* 0x010fea000383ffff */
.L_x_83:
[----:B------:R-:W-:Y:S05]  /*62b0*/  BSYNC B0 ;  /* 0x0000000000007941 */ /* 0x000fea0003800000 */
.L_x_82:
[----:B------:R-:W-:Y:S01]  /*62c0*/  ISETP.GE.U32.AND P0, PT, R4, 0x7, PT ;  /* 0x000000070400780c */ /* 0x000fe20003f06070 */
[----:B-----5:R-:W-:-:S12]  /*62d0*/  IMAD.MOV.U32 R0, RZ, RZ, 0x1 ;  /* 0x00000001ff007424 */ /* 0x020fd800078e00ff */
[----:B------:R-:W-:Y:S05]  /*62e0*/  @!P0 BRA `(.L_x_88) ;  /* 0x00000000001c8947 */ /* 0x000fea0003800000 */
[----:B------:R-:W-:-:S04]  /*62f0*/  IMAD.WIDE.U32 R6, R4, 0x24924925, RZ ;  /* 0x2492492504067825 */ /* 0x000fc800078e00ff */
[----:B------:R-:W-:-:S05]  /*6300*/  IMAD.IADD R5, R4, 0x1, -R7 ;  /* 0x0000000104057824 */ /* 0x000fca00078e0a07 */
[----:B------:R-:W-:-:S04]  /*6310*/  LEA.HI R5, R5, R7, RZ, 0x1f ;  /* 0x0000000705057211 */ /* 0x000fc800078ff8ff */
[----:B------:R-:W-:-:S04]  /*6320*/  SHF.R.U32.HI R5, RZ, 0x2, R5 ;  /* 0x00000002ff057819 */ /* 0x000fc80000011605 */
[----:B------:R-:W-:-:S04]  /*6330*/  LOP3.LUT R5, R5, 0x1, RZ, 0xc0, !PT ;  /* 0x0000000105057812 */ /* 0x000fc800078ec0ff */
[----:B------:R-:W-:-:S04]  /*6340*/  ISETP.NE.U32.AND P0, PT, R5, 0x1, PT ;  /* 0x000000010500780c */ /* 0x000fc80003f05070 */
[----:B------:R-:W-:-:S09]  /*6350*/  SEL R0, RZ, 0x1, !P0 ;  /* 0x00000001ff007807 */ /* 0x000fd20004000000 */
.L_x_88:
[----:B------:R-:W-:Y:S05]  /*6360*/  WARPSYNC.ALL ;  /* 0x0000000000007948 */ /* 0x000fea0003800000 */
[----:B------:R-:W-:-:S13]  /*6370*/  ELECT P0, URZ, PT ;  /* 0x00000000003f782f */ /* 0x000fda0003800000 */
[----:B------:R-:W-:Y:S05]  /*6380*/  @!P0 EXIT ;  /* 0x000000000000894d */ /* 0x000fea0003800000 */
[----:B------:R-:W-:-:S04]  /*6390*/  LOP3.LUT R3, R3, 0x2, RZ, 0xfc, !PT ;  /* 0x0000000203037812 */ /* 0x000fc800078efcff */
[----:B------:R-:W-:-:S13]  /*63a0*/  ISETP.NE.AND P0, PT, R3, 0x3, PT ;  /* 0x000000030300780c */ /* 0x000fda0003f05270 */
[----:B------:R-:W-:Y:S05]  /*63b0*/  @!P0 BRA `(.L_x_89) ;  /* 0x0000000000048947 */ /* 0x000fea0003800000 */
[----:B------:R-:W-:Y:S01]  /*63c0*/  BPT.TRAP 0x1 ;  /* 0x000000040000795c */ /* 0x000fe20000300000 */
.L_x_89:
[----:B------:R-:W0:Y:S01]  /*63d0*/  S2R R6, SR_CgaCtaId ;  /* 0x0000000000067919 */ /* 0x000e220000008800 */
[----:B---3--:R-:W-:Y:S01]  /*63e0*/  IMAD.WIDE.U32 R2, R4, 0x24924925, RZ ;  /* 0x2492492504027825 */ /* 0x008fe200078e00ff */
[----:B------:R-:W-:-:S03]  /*63f0*/  MOV R5, 0x400 ;  /* 0x0000040000057802 */ /* 0x000fc60000000f00 */
[----:B------:R-:W-:-:S05]  /*6400*/  IMAD.IADD R2, R4, 0x1, -R3 ;  /* 0x0000000104027824 */ /* 0x000fca00078e0a03 */
[----:B------:R-:W-:-:S04]  /*6410*/  LEA.HI R2, R2, R3, RZ, 0x1f ;  /* 0x0000000302027211 */ /* 0x000fc800078ff8ff */
[----:B------:R-:W-:-:S05]  /*6420*/  SHF.R.U32.HI R3, RZ, 0x2, R2 ;  /* 0x00000002ff037819 */ /* 0x000fca0000011602 */
[----:B------:R-:W-:Y:S01]  /*6430*/  IMAD R4, R3, -0x7, R4 ;  /* 0xfffffff903047824 */ /* 0x000fe200078e0204 */
[----:B0-----:R-:W-:-:S05]  /*6440*/  LEA R5, R6, R5, 0x18 ;  /* 0x0000000506057211 */ /* 0x001fca00078ec0ff */
[----:B------:R-:W-:Y:S01]  /*6450*/  VIADD R3, R5, 0x38038 ;  /* 0x0003803805037836 */ /* 0x000fe20000000000 */
[----:B------:R-:W-:-:S03]  /*6460*/  SHF.L.U32 R5, R0, 0x1f, RZ ;  /* 0x0000001f00057819 */ /* 0x000fc600000006ff */
[----:B------:R-:W-:-:S07]  /*6470*/  IMAD R2, R4, 0x8, R3 ;  /* 0x0000000804027824 */ /* 0x000fce00078e0203 */
.L_x_90:
[----:B0-----:R0:W1:Y:S02]  /*6480*/  SYNCS.PHASECHK.TRANS64.TRYWAIT P0, [R2+URZ], R5 ;  /* 0x00000005020075a7 */ /* 0x001064000800017f */
[----:B-1----:R-:W-:Y:S05]  /*6490*/  @!P0 NANOSLEEP.SYNCS 0x989680 ;  /* 0x009896800000895d */ /* 0x002fea0003900000 */
[----:B------:R-:W1:Y:S02]  /*64a0*/  @!P0 SYNCS.PHASECHK.TRANS64 P0, [R2+URZ], R5 ;  /* 0x00000005020085a7 */ /* 0x000e64000800007f */
[----:B-1----:R-:W-:Y:S05]  /*64b0*/  @!P0 BRA `(.L_x_90) ;  /* 0xfffffffc00f08947 */ /* 0x002fea000383ffff */
[----:B------:R-:W-:-:S05]  /*64c0*/  VIADD R4, R4, 0x1 ;  /* 0x0000000104047836 */ /* 0x000fca0000000000 */
[----:B------:R-:W-:-:S04]  /*64d0*/  ISETP.NE.AND P0, PT, R4, 0x7, PT ;  /* 0x000000070400780c */ /* 0x000fc80003f05270 */
[----:B0-----:R-:W-:Y:S02]  /*64e0*/  SEL R5, RZ, 0x1, P0 ;  /* 0x00000001ff057807 */ /* 0x001fe40000000000 */
[----:B------:R-:W-:Y:S02]  /*64f0*/  SEL R4, R4, RZ, P0 ;  /* 0x000000ff04047207 */ /* 0x000fe40000000000 */
[----:B------:R-:W-:-:S03]  /*6500*/  LOP3.LUT R7, R0, R5, RZ, 0x3c, !PT ;  /* 0x0000000500077212 */ /* 0x000fc600078e3cff */
[----:B------:R-:W-:Y:S01]  /*6510*/  IMAD R0, R4, 0x8, R3 ;  /* 0x0000000804007824 */ /* 0x000fe200078e0203 */
[----:B------:R-:W-:-:S07]  /*6520*/  SHF.L.U32 R5, R7, 0x1f, RZ ;  /* 0x0000001f07057819 */ /* 0x000fce00000006ff */
.L_x_91:
        /* <DEDUP_REMOVED lines=11> */
.L_x_92:
        /* <DEDUP_REMOVED lines=11> */
.L_x_93:
        /* <DEDUP_REMOVED lines=11> */
.L_x_94:
        /* <DEDUP_REMOVED lines=11> */
.L_x_95:
        /* <DEDUP_REMOVED lines=11> */
.L_x_96:
[----:B0-----:R0:W1:Y:S02]  /*68a0*/  SYNCS.PHASECHK.TRANS64.TRYWAIT P0, [R4+URZ], R3 ;  /* 0x00000003040075a7 */ /* 0x001064000800017f */
[----:B-1----:R-:W-:Y:S05]  /*68b0*/  @!P0 NANOSLEEP.SYNCS 0x989680 ;  /* 0x009896800000895d */ /* 0x002fea0003900000 */
[----:B------:R-:W1:Y:S02]  /*68c0*/  @!P0 SYNCS.PHASECHK.TRANS64 P0, [R4+URZ], R3 ;  /* 0x00000003040085a7 */ /* 0x000e64000800007f */
[----:B-1----:R-:W-:Y:S05]  /*68d0*/  @P0 EXIT ;  /* 0x000000000000094d */ /* 0x002fea0003800000 */
[----:B------:R-:W-:Y:S05]  /*68e0*/  BRA `(.L_x_96) ;  /* 0xfffffffc00ec7947 */ /* 0x000fea000383ffff */
.L_x_97:
[----:B------:R-:W-:-:S00]  /*68f0*/  BRA `(.L_x_97) ;  /* 0xfffffffc00fc7947 */ /* 0x000fc0000383ffff */
[----:B------:R-:W-:-:S00]  /*6900*/  NOP ;  /* 0x0000000000007918 */ /* 0x000fc00000000000 */
[----:B------:R-:W-:-:S00]  /*6910*/  NOP ;  /* 0x0000000000007918 */ /* 0x000fc00000000000 */
[----:B------:R-:W-:-:S00]  /*6920*/  NOP ;  /* 0x0000000000007918 */ /* 0x000fc00000000000 */
[----:B------:R-:W-:-:S00]  /*6930*/  NOP ;  /* 0x0000000000007918 */ /* 0x000fc00000000000 */
[----:B------:R-:W-:-:S00]  /*6940*/  NOP ;  /* 0x0000000000007918 */ /* 0x000fc00000000000 */
[----:B------:R-:W-:-:S00]  /*6950*/  NOP ;  /* 0x0000000000007918 */ /* 0x000fc00000000000 */
[----:B------:R-:W-:-:S00]  /*6960*/  NOP ;  /* 0x0000000000007918 */ /* 0x000fc00000000000 */
[----:B------:R-:W-:-:S00]  /*6970*/  NOP ;  /* 0x0000000000007918 */ /* 0x000fc00000000000 */
.L_x_98:


//--------------------- .nv.shared._ZN7cutlass13device_kernelINS_4conv6kernel13ConvUniversalINS1_16ConvProblemShapeILNS1_8OperatorE0ELi2EEENS1_10collective14CollectiveConvINS1_46MainloopSm90TmaGmmaWarpSpecializedImplicitGemmILS5_0ELi7ELi2EN4cute5tupleIJNSA_1CILi1EEESD_SD_EEENS1_36KernelImplicitTmaWarpSpecializedSm90ELi1EEENSB_IJNSC_ILi64EEESH_NSB_IJSH_EEEEEENS_10tfloat32_tESK_NSA_8TiledMMAINSA_8MMA_AtomIJNSA_4SM904GMMA29MMA_64x64x8_F32TF32TF32_SS_TNILNSO_7ScaleInE1ELSQ_1EEEEEENSA_6LayoutISE_NSB_IJNSC_ILi0EEESU_SU_EEEEENSB_IJNSA_10UnderscoreESX_SX_EEEEENS7_6detail26Sm90ImplicitGemmTileTraitsINSA_20SM90_TMA_LOAD_IM2COLENSA_14ComposedLayoutINSA_7SwizzleILi3ELi4ELi3EEENSA_18smem_ptr_flag_bitsILi32EEENST_INSB_IJNSB_IJNSC_ILi8EEES18_EEENSB_IJNSC_ILi32EEENSC_ILi2EEEEEENSB_IJSD_NSC_ILi7EEEEEEEEENSB_IJNSB_IJS1A_NSC_ILi512EEEEEENSB_IJSD_NSC_ILi256EEEEEENSB_IJSU_NSC_ILi4096EEEEEEEEEEEEEvEENS11_INSA_13SM90_TMA_LOADES1O_vEEEENS_8epilogue10collective6detail29Sm90TmaWarpSpecializedAdapterINS1U_15DefaultEpilogueISK_NSB_IJNSB_IJlllEEESD_SU_EEES1Z_NS1T_6thread17LinearCombinationISK_Li1EffLNS20_9ScaleType4KindE0ELNS_15FloatRoundStyleE2ESK_EENS_4gemm15EpilogueDefaultEEEEEvvEEEEvNT_6ParamsE --------------------------
	.section	.nv.shared._ZN7cutlass13device_kernelINS_4conv6kernel13ConvUniversalINS1_16ConvProblemShapeILNS1_8OperatorE0ELi2EEENS1_10collective14CollectiveConvINS1_46MainloopSm90TmaGmmaWarpSpecializedImplicitGemmILS5_0ELi7ELi2EN4cute5tupleIJNSA_1CILi1EEESD_SD_EEENS1_36KernelImplicitTmaWarpSpecializedSm90ELi1EEENSB_IJNSC_ILi64EEESH_NSB_IJSH_EEEEEENS_10tfloat32_tESK_NSA_8TiledMMAINSA_8MMA_AtomIJNSA_4SM904GMMA29MMA_64x64x8_F32TF32TF32_SS_TNILNSO_7ScaleInE1ELSQ_1EEEEEENSA_6LayoutISE_NSB_IJNSC_ILi0EEESU_SU_EEEEENSB_IJNSA_10UnderscoreESX_SX_EEEEENS7_6detail26Sm90ImplicitGemmTileTraitsINSA_20SM90_TMA_LOAD_IM2COLENSA_14ComposedLayoutINSA_7SwizzleILi3ELi4ELi3EEENSA_18smem_ptr_flag_bitsILi32EEENST_INSB_IJNSB_IJNSC_ILi8EEES18_EEENSB_IJNSC_ILi32EEENSC_ILi2EEEEEENSB_IJSD_NSC_ILi7EEEEEEEEENSB_IJNSB_IJS1A_NSC_ILi512EEEEEENSB_IJSD_NSC_ILi256EEEEEENSB_IJSU_NSC_ILi4096EEEEEEEEEEEEEvEENS11_INSA_13SM90_TMA_LOADES1O_vEEEENS_8epilogue10collective6detail29Sm90TmaWarpSpecializedAdapterINS1U_15DefaultEpilogueISK_NSB_IJNSB_IJlllEEESD_SU_EEES1Z_NS1T_6thread17LinearCombinationISK_Li1EffLNS20_9ScaleType4KindE0ELNS_15FloatRoundStyleE2ESK_EENS_4gemm15EpilogueDefaultEEEEEvvEEEEvNT_6ParamsE,"aw",@nobits
	.sectionflags	@""
	.align	16
	.zero		1024


//--------------------- .nv.shared.reserved.0     --------------------------
	.section	.nv.shared.reserved.0,"aw",@nobits
	.weak		__nv_reservedSMEM_offset_0_alias
	.size		__nv_reservedSMEM_offset_0_alias, 0, 0
	.other		__nv_reservedSMEM_offset_0_alias,@"STO_CUDA_RESERVED_SHARED STV_DEFAULT"
__nv_reservedSMEM_offset_0_alias:
	.zero		0


//--------------------- .nv.global                --------------------------
	.section	.nv.global,"aw",@nobits
.nv.global:
	.type		_ZN39_INTERNAL_c152c695_4_k_cu_e4e0d7fb_26154cute1_E,@object
	.size		_ZN39_INTERNAL_c152c695_4_k_cu_e4e0d7fb_26154cute1_E,(_ZN39_INTERNAL_c152c695_4_k_cu_e4e0d7fb_26154cuda3std3__45__cpo6cbeginE - _ZN39_INTERNAL_c152c695_4_k_cu_e4e0d7fb_26154cute1_E)
_ZN39_INTERNAL_c152c695_4_k_cu_e4e0d7fb_26154cute1_E:
	.zero		1
	.type		_ZN39_INTERNAL_c152c695_4_k_cu_e4e0d7fb_26154cuda3std3__45__cpo6cbeginE,@object
	.size		_ZN39_INTERNAL_c152c695_4_k_cu_e4e0d7fb_26154cuda3std3__45__cpo6cbeginE,(_ZN39_INTERNAL_c152c695_4_k_cu_e4e0d7fb_26154cuda3std3__48in_placeE - _ZN39_INTERNAL_c152c695_4_k_cu_e4e0d7fb_26154cuda3std3__45__cpo6cbeginE)
_ZN39_INTERNAL_c152c695_4_k_cu_e4e0d7fb_26154cuda3std3__45__cpo6cbeginE:
	.zero		1
	.type		_ZN39_INTERNAL_c152c695_4_k_cu_e4e0d7fb_26154cuda3std3__48in_placeE,@object
	.size		_ZN39_INTERNAL_c152c695_4_k_cu_e4e0d7fb_26154cuda3std3__48in_placeE,(_ZN39_INTERNAL_c152c695_4_k_cu_e4e0d7fb_26154cuda3std6ranges3__45__cpo9iter_moveE - _ZN39_INTERNAL_c152c695_4_k_cu_e4e0d7fb_26154cuda3std3__48in_placeE)
_ZN39_INTERNAL_c152c695_4_k_cu_e4e0d7fb_26154cuda3std3__48in_placeE:
	.zero		1
	.type		_ZN39_INTERNAL_c152c695_4_k_cu_e4e0d7fb_26154cuda3std6ranges3__45__cpo9iter_moveE,@object
	.size		_ZN39_INTERNAL_c152c695_4_k_cu_e4e0d7fb_26154cuda3std6ranges3__45__cpo9iter_moveE,(_ZN39_INTERNAL_c152c695_4_k_cu_e4e0d7fb_26154cuda3std3__45__cpo5beginE - _ZN39_INTERNAL_c152c695_4_k_cu_e4e0d7fb_26154cuda3std6ranges3__45__cpo9iter_moveE)
_ZN39_INTERNAL_c152c695_4_k_cu_e4e0d7fb_26154cuda3std6ranges3__45__cpo9iter_moveE:
	.zero		1
	.type		_ZN39_INTERNAL_c152c695_4_k_cu_e4e0d7fb_26154cuda3std3__45__cpo5beginE,@object
	.size		_ZN39_INTERNAL_c152c695_4_k_cu_e4e0d7fb_26154cuda3std3__45__cpo5beginE,(_ZN39_INTERNAL_c152c695_4_k_cu_e4e0d7fb_26154cuda3std3__441_GLOBAL__N__c152c695_4_k_cu_e4e0d7fb_26156ignoreE - _ZN39_INTERNAL_c152c695_4_k_cu_e4e0d7fb_26154cuda3std3__45__cpo5beginE)
_ZN39_INTERNAL_c152c695_4_k_cu_e4e0d7fb_26154cuda3std3__45__cpo5beginE:
	.zero		1
	.type		_ZN39_INTERNAL_c152c695_4_k_cu_e4e0d7fb_26154cuda3std3__441_GLOBAL__N__c152c695_4_k_cu_e4e0d7fb_26156ignoreE,@object
	.size		_ZN39_INTERNAL_c152c695_4_k_cu_e4e0d7fb_26154cuda3std3__441_GLOBAL__N__c152c695_4_k_cu_e4e0d7fb_26156ignoreE,(_ZN39_INTERNAL_c152c695_4_k_cu_e4e0d7fb_26154cute7productE - _ZN39_INTERNAL_c152c695_4_k_cu_e4e0d7fb_26154cuda3std3__441_GLOBAL__N__c152c695_4_k_cu_e4e0d7fb_26156ignoreE)
_ZN39_INTERNAL_c152c695_4_k_cu_e4e0d7fb_26154cuda3std3__441_GLOBAL__N__c152c695_4_k_cu_e4e0d7fb_26156ignoreE:
	.zero		1
	.type		_ZN39_INTERNAL_c152c695_4_k_cu_e4e0d7fb_26154cute7productE,@object
	.size		_ZN39_INTERNAL_c152c695_4_k_cu_e4e0d7fb_26154cute7productE,(_ZN39_INTERNAL_c152c695_4_k_cu_e4e0d7fb_26154cuda3std3__45__cpo3endE - _ZN39_INTERNAL_c152c695_4_k_cu_e4e0d7fb_26154cute7productE)
_ZN39_INTERNAL_c152c695_4_k_cu_e4e0d7fb_26154cute7productE:
	.zero		1
	.type		_ZN39_INTERNAL_c152c695_4_k_cu_e4e0d7fb_26154cuda3std3__45__cpo3endE,@object
	.size		_ZN39_INTERNAL_c152c695_4_k_cu_e4e0d7fb_26154cuda3std3__45__cpo3endE,(_ZN39_INTERNAL_c152c695_4_k_cu_e4e0d7fb_26154cuda3std3__419piecewise_constructE - _ZN39_INTERNAL_c152c695_4_k_cu_e4e0d7fb_26154cuda3std3__45__cpo3endE)
_ZN39_INTERNAL_c152c695_4_k_cu_e4e0d7fb_26154cuda3std3__45__cpo3endE:
	.zero		1
	.type		_ZN39_INTERNAL_c152c695_4_k_cu_e4e0d7fb_26154cuda3std3__419piecewise_constructE,@object
	.size		_ZN39_INTERNAL_c152c695_4_k_cu_e4e0d7fb_26154cuda3std3__419piecewise_constructE,(_ZN39_INTERNAL_c152c695_4_k_cu_e4e0d7fb_26154cuda3std3__45__cpo4cendE - _ZN39_INTERNAL_c152c695_4_k_cu_e4e0d7fb_26154cuda3std3__419piecewise_constructE)
_ZN39_INTERNAL_c152c695_4_k_cu_e4e0d7fb_26154cuda3std3__419piecewise_constructE:
	.zero		1
	.type		_ZN39_INTERNAL_c152c695_4_k_cu_e4e0d7fb_26154cuda3std3__45__cpo4cendE,@object
	.size		_ZN39_INTERNAL_c152c695_4_k_cu_e4e0d7fb_26154cuda3std3__45__cpo4cendE,(_ZN39_INTERNAL_c152c695_4_k_cu_e4e0d7fb_26154cuda3std6ranges3__45__cpo4swapE - _ZN39_INTERNAL_c152c695_4_k_cu_e4e0d7fb_26154cuda3std3__45__cpo4cendE)
_ZN39_INTERNAL_c152c695_4_k_cu_e4e0d7fb_26154cuda3std3__45__cpo4cendE:
	.zero		1
	.type		_ZN39_INTERNAL_c152c695_4_k_cu_e4e0d7fb_26154cuda3std6ranges3__45__cpo4swapE,@object
	.size		_ZN39_INTERNAL_c152c695_4_k_cu_e4e0d7fb_26154cuda3std6ranges3__45__cpo4swapE,(.L_7 - _ZN39_INTERNAL_c152c695_4_k_cu_e4e0d7fb_26154cuda3std6ranges3__45__cpo4swapE)
_ZN39_INTERNAL_c152c695_4_k_cu_e4e0d7fb_26154cuda3std6ranges3__45__cpo4swapE:
	.zero		1
.L_7:


//--------------------- .nv.constant0._ZN7cutlass13device_kernelINS_4conv6kernel13ConvUniversalINS1_16ConvProblemShapeILNS1_8OperatorE0ELi2EEENS1_10collective14CollectiveConvINS1_46MainloopSm90TmaGmmaWarpSpecializedImplicitGemmILS5_0ELi7ELi2EN4cute5tupleIJNSA_1CILi1EEESD_SD_EEENS1_36KernelImplicitTmaWarpSpecializedSm90ELi1EEENSB_IJNSC_ILi64EEESH_NSB_IJSH_EEEEEENS_10tfloat32_tESK_NSA_8TiledMMAINSA_8MMA_AtomIJNSA_4SM904GMMA29MMA_64x64x8_F32TF32TF32_SS_TNILNSO_7ScaleInE1ELSQ_1EEEEEENSA_6LayoutISE_NSB_IJNSC_ILi0EEESU_SU_EEEEENSB_IJNSA_10UnderscoreESX_SX_EEEEENS7_6detail26Sm90ImplicitGemmTileTraitsINSA_20SM90_TMA_LOAD_IM2COLENSA_14ComposedLayoutINSA_7SwizzleILi3ELi4ELi3EEENSA_18smem_ptr_flag_bitsILi32EEENST_INSB_IJNSB_IJNSC_ILi8EEES18_EEENSB_IJNSC_ILi32EEENSC_ILi2EEEEEENSB_IJSD_NSC_ILi7EEEEEEEEENSB_IJNSB_IJS1A_NSC_ILi512EEEEEENSB_IJSD_NSC_ILi256EEEEEENSB_IJSU_NSC_ILi4096EEEEEEEEEEEEEvEENS11_INSA_13SM90_TMA_LOADES1O_vEEEENS_8epilogue10collective6detail29Sm90TmaWarpSpecializedAdapterINS1U_15DefaultEpilogueISK_NSB_IJNSB_IJlllEEESD_SU_EEES1Z_NS1T_6thread17LinearCombinationISK_Li1EffLNS20_9ScaleType4KindE0ELNS_15FloatRoundStyleE2ESK_EENS_4gemm15EpilogueDefaultEEEEEvvEEEEvNT_6ParamsE --------------------------
	.section	.nv.constant0._ZN7cutlass13device_kernelINS_4conv6kernel13ConvUniversalINS1_16ConvProblemShapeILNS1_8OperatorE0ELi2EEENS1_10collective14CollectiveConvINS1_46MainloopSm90TmaGmmaWarpSpecializedImplicitGemmILS5_0ELi7ELi2EN4cute5tupleIJNSA_1CILi1EEESD_SD_EEENS1_36KernelImplicitTmaWarpSpecializedSm90ELi1EEENSB_IJNSC_ILi64EEESH_NSB_IJSH_EEEEEENS_10tfloat32_tESK_NSA_8TiledMMAINSA_8MMA_AtomIJNSA_4SM904GMMA29MMA_64x64x8_F32TF32TF32_SS_TNILNSO_7ScaleInE1ELSQ_1EEEEEENSA_6LayoutISE_NSB_IJNSC_ILi0EEESU_SU_EEEEENSB_IJNSA_10UnderscoreESX_SX_EEEEENS7_6detail26Sm90ImplicitGemmTileTraitsINSA_20SM90_TMA_LOAD_IM2COLENSA_14ComposedLayoutINSA_7SwizzleILi3ELi4ELi3EEENSA_18smem_ptr_flag_bitsILi32EEENST_INSB_IJNSB_IJNSC_ILi8EEES18_EEENSB_IJNSC_ILi32EEENSC_ILi2EEEEEENSB_IJSD_NSC_ILi7EEEEEEEEENSB_IJNSB_IJS1A_NSC_ILi512EEEEEENSB_IJSD_NSC_ILi256EEEEEENSB_IJSU_NSC_ILi4096EEEEEEEEEEEEEvEENS11_INSA_13SM90_TMA_LOADES1O_vEEEENS_8epilogue10collective6detail29Sm90TmaWarpSpecializedAdapterINS1U_15DefaultEpilogueISK_NSB_IJNSB_IJlllEEESD_SU_EEES1Z_NS1T_6thread17LinearCombinationISK_Li1EffLNS20_9ScaleType4KindE0ELNS_15FloatRoundStyleE2ESK_EENS_4gemm15EpilogueDefaultEEEEEvvEEEEvNT_6ParamsE,"a",@progbits
	.sectionflags	@""
	.align	4
.nv.constant0._ZN7cutlass13device_kernelINS_4conv6kernel13ConvUniversalINS1_16ConvProblemShapeILNS1_8OperatorE0ELi2EEENS1_10collective14CollectiveConvINS1_46MainloopSm90TmaGmmaWarpSpecializedImplicitGemmILS5_0ELi7ELi2EN4cute5tupleIJNSA_1CILi1EEESD_SD_EEENS1_36KernelImplicitTmaWarpSpecializedSm90ELi1EEENSB_IJNSC_ILi64EEESH_NSB_IJSH_EEEEEENS_10tfloat32_tESK_NSA_8TiledMMAINSA_8MMA_AtomIJNSA_4SM904GMMA29MMA_64x64x8_F32TF32TF32_SS_TNILNSO_7ScaleInE1ELSQ_1EEEEEENSA_6LayoutISE_NSB_IJNSC_ILi0EEESU_SU_EEEEENSB_IJNSA_10UnderscoreESX_SX_EEEEENS7_6detail26Sm90ImplicitGemmTileTraitsINSA_20SM90_TMA_LOAD_IM2COLENSA_14ComposedLayoutINSA_7SwizzleILi3ELi4ELi3EEENSA_18smem_ptr_flag_bitsILi32EEENST_INSB_IJNSB_IJNSC_ILi8EEES18_EEENSB_IJNSC_ILi32EEENSC_ILi2EEEEEENSB_IJSD_NSC_ILi7EEEEEEEEENSB_IJNSB_IJS1A_NSC_ILi512EEEEEENSB_IJSD_NSC_ILi256EEEEEENSB_IJSU_NSC_ILi4096EEEEEEEEEEEEEvEENS11_INSA_13SM90_TMA_LOADES1O_vEEEENS_8epilogue10collective6detail29Sm90TmaWarpSpecializedAdapterINS1U_15DefaultEpilogueISK_NSB_IJNSB_IJlllEEESD_SU_EEES1Z_NS1T_6thread17LinearCombinationISK_Li1EffLNS20_9ScaleType4KindE0ELNS_15FloatRoundStyleE2ESK_EENS_4gemm15EpilogueDefaultEEEEEvvEEEEvNT_6ParamsE:
	.zero		1536


//--------------------- SYMBOLS --------------------------

	.type		.nv.reservedSmem.offset0,@object
	.size		.nv.reservedSmem.offset0,0x4
